//
// Generated by NVIDIA NVVM Compiler
//
// Compiler Build ID: CL-36424714
// Cuda compilation tools, release 13.0, V13.0.88
// Based on NVVM 20.0.0
//

.version 9.0
.target sm_100
.address_size 64

	// .globl	_Z10direct_dftP7double2S0_i
.func  (.param .align 16 .b8 func_retval0[16]) __internal_trig_reduction_slowpathd
(
	.param .b64 __internal_trig_reduction_slowpathd_param_0
)
;
.global .align 8 .b8 __cudart_i2opi_d[144] = {8, 93, 141, 31, 177, 95, 251, 107, 234, 146, 82, 138, 247, 57, 7, 61, 123, 241, 229, 235, 199, 186, 39, 117, 45, 234, 95, 158, 102, 63, 70, 79, 183, 9, 203, 39, 207, 126, 54, 109, 31, 109, 10, 90, 139, 17, 47, 239, 15, 152, 5, 222, 255, 151, 248, 31, 59, 40, 249, 189, 139, 95, 132, 156, 244, 57, 83, 131, 57, 214, 145, 57, 65, 126, 95, 180, 38, 112, 156, 233, 132, 68, 187, 46, 245, 53, 130, 232, 62, 167, 41, 177, 28, 235, 29, 254, 28, 146, 209, 9, 234, 46, 73, 6, 224, 210, 77, 66, 58, 110, 36, 183, 97, 197, 187, 222, 171, 99, 81, 254, 65, 144, 67, 60, 153, 149, 98, 219, 192, 221, 52, 245, 209, 87, 39, 252, 41, 21, 68, 78, 110, 131, 249, 162};
.global .align 16 .b8 __cudart_sin_cos_coeffs[128] = {70, 210, 176, 44, 241, 229, 90, 190, 146, 227, 172, 105, 227, 29, 199, 62, 161, 98, 219, 25, 160, 1, 42, 191, 24, 8, 17, 17, 17, 17, 129, 63, 84, 85, 85, 85, 85, 85, 197, 191, 0, 0, 0, 0, 0, 0, 0, 0, 0, 0, 0, 0, 0, 0, 0, 0, 100, 129, 253, 32, 131, 255, 168, 189, 40, 133, 239, 193, 167, 238, 33, 62, 217, 230, 6, 142, 79, 126, 146, 190, 233, 188, 221, 25, 160, 1, 250, 62, 71, 93, 193, 22, 108, 193, 86, 191, 81, 85, 85, 85, 85, 85, 165, 63, 0, 0, 0, 0, 0, 0, 224, 191, 0, 0, 0, 0, 0, 0, 240, 63};

.visible .entry _Z10direct_dftP7double2S0_i(
	.param .u64 .ptr .align 1 _Z10direct_dftP7double2S0_i_param_0,
	.param .u64 .ptr .align 1 _Z10direct_dftP7double2S0_i_param_1,
	.param .u32 _Z10direct_dftP7double2S0_i_param_2
)
{
	.reg .pred 	%p<12>;
	.reg .b32 	%r<31>;
	.reg .b64 	%rd<19>;
	.reg .b64 	%fd<102>;

	ld.param.u64 	%rd4, [_Z10direct_dftP7double2S0_i_param_0];
	ld.param.u32 	%r13, [_Z10direct_dftP7double2S0_i_param_2];
	mov.u32 	%r14, %ctaid.x;
	mov.u32 	%r15, %ntid.x;
	mov.u32 	%r16, %tid.x;
	mad.lo.s32 	%r1, %r14, %r15, %r16;
	setp.ge.s32 	%p1, %r1, %r13;
	@%p1 bra 	$L__BB0_14;
	setp.lt.s32 	%p2, %r13, 1;
	mov.f64 	%fd100, 0d0000000000000000;
	mov.f64 	%fd101, %fd100;
	@%p2 bra 	$L__BB0_13;
	cvt.rn.f64.u32 	%fd1, %r13;
	neg.s32 	%r27, %r13;
	cvta.to.global.u64 	%rd18, %rd4;
	mov.f64 	%fd101, 0d0000000000000000;
	cvt.rn.f64.s32 	%fd24, %r1;
	mul.f64 	%fd25, %fd24, 0dC01921FB54442D18;
	mov.u64 	%rd8, __cudart_sin_cos_coeffs;
	mov.f64 	%fd100, %fd101;
	mov.f64 	%fd96, %fd101;
$L__BB0_3:
	mul.f64 	%fd26, %fd25, %fd96;
	div.rn.f64 	%fd5, %fd26, %fd1;
	abs.f64 	%fd6, %fd5;
	setp.neu.f64 	%p3, %fd6, 0d7FF0000000000000;
	@%p3 bra 	$L__BB0_5;
	mov.f64 	%fd32, 0d0000000000000000;
	mul.rn.f64 	%fd98, %fd5, %fd32;
	mov.b32 	%r29, 1;
	bra.uni 	$L__BB0_8;
$L__BB0_5:
	mul.f64 	%fd27, %fd5, 0d3FE45F306DC9C883;
	cvt.rni.s32.f64 	%r28, %fd27;
	cvt.rn.f64.s32 	%fd28, %r28;
	fma.rn.f64 	%fd29, %fd28, 0dBFF921FB54442D18, %fd5;
	fma.rn.f64 	%fd30, %fd28, 0dBC91A62633145C00, %fd29;
	fma.rn.f64 	%fd98, %fd28, 0dB97B839A252049C0, %fd30;
	setp.ltu.f64 	%p4, %fd6, 0d41E0000000000000;
	@%p4 bra 	$L__BB0_7;
	{ // callseq 0, 0
	.param .b64 param0;
	st.param.f64 	[param0], %fd5;
	.param .align 16 .b8 retval0[16];
	call.uni (retval0), 
	__internal_trig_reduction_slowpathd, 
	(
	param0
	);
	ld.param.f64 	%fd98, [retval0];
	ld.param.b32 	%r28, [retval0+8];
	} // callseq 0
$L__BB0_7:
	add.s32 	%r29, %r28, 1;
$L__BB0_8:
	setp.neu.f64 	%p5, %fd6, 0d7FF0000000000000;
	shl.b32 	%r19, %r29, 6;
	cvt.u64.u32 	%rd6, %r19;
	and.b64  	%rd7, %rd6, 64;
	add.s64 	%rd9, %rd8, %rd7;
	mul.rn.f64 	%fd33, %fd98, %fd98;
	and.b32  	%r20, %r29, 1;
	setp.eq.b32 	%p6, %r20, 1;
	selp.f64 	%fd34, 0dBDA8FF8320FD8164, 0d3DE5DB65F9785EBA, %p6;
	ld.global.nc.v2.f64 	{%fd35, %fd36}, [%rd9];
	fma.rn.f64 	%fd37, %fd34, %fd33, %fd35;
	fma.rn.f64 	%fd38, %fd37, %fd33, %fd36;
	ld.global.nc.v2.f64 	{%fd39, %fd40}, [%rd9+16];
	fma.rn.f64 	%fd41, %fd38, %fd33, %fd39;
	fma.rn.f64 	%fd42, %fd41, %fd33, %fd40;
	ld.global.nc.v2.f64 	{%fd43, %fd44}, [%rd9+32];
	fma.rn.f64 	%fd45, %fd42, %fd33, %fd43;
	fma.rn.f64 	%fd46, %fd45, %fd33, %fd44;
	fma.rn.f64 	%fd47, %fd46, %fd98, %fd98;
	fma.rn.f64 	%fd48, %fd46, %fd33, 0d3FF0000000000000;
	selp.f64 	%fd49, %fd48, %fd47, %p6;
	and.b32  	%r21, %r29, 2;
	setp.eq.s32 	%p7, %r21, 0;
	mov.f64 	%fd50, 0d0000000000000000;
	sub.f64 	%fd51, %fd50, %fd49;
	selp.f64 	%fd12, %fd49, %fd51, %p7;
	@%p5 bra 	$L__BB0_10;
	mov.f64 	%fd57, 0d0000000000000000;
	mul.rn.f64 	%fd99, %fd5, %fd57;
	mov.b32 	%r30, 0;
	bra.uni 	$L__BB0_12;
$L__BB0_10:
	mul.f64 	%fd52, %fd5, 0d3FE45F306DC9C883;
	cvt.rni.s32.f64 	%r30, %fd52;
	cvt.rn.f64.s32 	%fd53, %r30;
	fma.rn.f64 	%fd54, %fd53, 0dBFF921FB54442D18, %fd5;
	fma.rn.f64 	%fd55, %fd53, 0dBC91A62633145C00, %fd54;
	fma.rn.f64 	%fd99, %fd53, 0dB97B839A252049C0, %fd55;
	setp.ltu.f64 	%p8, %fd6, 0d41E0000000000000;
	@%p8 bra 	$L__BB0_12;
	{ // callseq 1, 0
	.param .b64 param0;
	st.param.f64 	[param0], %fd5;
	.param .align 16 .b8 retval0[16];
	call.uni (retval0), 
	__internal_trig_reduction_slowpathd, 
	(
	param0
	);
	ld.param.f64 	%fd99, [retval0];
	ld.param.b32 	%r30, [retval0+8];
	} // callseq 1
$L__BB0_12:
	shl.b32 	%r24, %r30, 6;
	cvt.u64.u32 	%rd10, %r24;
	and.b64  	%rd11, %rd10, 64;
	add.s64 	%rd13, %rd8, %rd11;
	mul.rn.f64 	%fd58, %fd99, %fd99;
	and.b32  	%r25, %r30, 1;
	setp.eq.b32 	%p9, %r25, 1;
	selp.f64 	%fd59, 0dBDA8FF8320FD8164, 0d3DE5DB65F9785EBA, %p9;
	ld.global.nc.v2.f64 	{%fd60, %fd61}, [%rd13];
	fma.rn.f64 	%fd62, %fd59, %fd58, %fd60;
	fma.rn.f64 	%fd63, %fd62, %fd58, %fd61;
	ld.global.nc.v2.f64 	{%fd64, %fd65}, [%rd13+16];
	fma.rn.f64 	%fd66, %fd63, %fd58, %fd64;
	fma.rn.f64 	%fd67, %fd66, %fd58, %fd65;
	ld.global.nc.v2.f64 	{%fd68, %fd69}, [%rd13+32];
	fma.rn.f64 	%fd70, %fd67, %fd58, %fd68;
	fma.rn.f64 	%fd71, %fd70, %fd58, %fd69;
	fma.rn.f64 	%fd72, %fd71, %fd99, %fd99;
	fma.rn.f64 	%fd73, %fd71, %fd58, 0d3FF0000000000000;
	selp.f64 	%fd74, %fd73, %fd72, %p9;
	and.b32  	%r26, %r30, 2;
	setp.eq.s32 	%p10, %r26, 0;
	mov.f64 	%fd75, 0d0000000000000000;
	sub.f64 	%fd76, %fd75, %fd74;
	selp.f64 	%fd77, %fd74, %fd76, %p10;
	mul.f64 	%fd78, %fd77, 0d0000000000000000;
	add.f64 	%fd79, %fd77, 0d0000000000000000;
	ld.global.v2.f64 	{%fd80, %fd81}, [%rd18];
	mul.f64 	%fd82, %fd12, %fd80;
	mul.f64 	%fd83, %fd81, 0d0000000000000000;
	sub.f64 	%fd84, %fd82, %fd83;
	mul.f64 	%fd85, %fd12, %fd81;
	fma.rn.f64 	%fd86, %fd80, 0d0000000000000000, %fd85;
	mul.f64 	%fd87, %fd80, %fd78;
	mul.f64 	%fd88, %fd81, %fd79;
	sub.f64 	%fd89, %fd87, %fd88;
	mul.f64 	%fd90, %fd81, %fd78;
	fma.rn.f64 	%fd91, %fd80, %fd79, %fd90;
	add.f64 	%fd92, %fd84, %fd89;
	add.f64 	%fd93, %fd86, %fd91;
	add.f64 	%fd101, %fd101, %fd92;
	add.f64 	%fd100, %fd100, %fd93;
	add.f64 	%fd96, %fd96, 0d3FF0000000000000;
	add.s32 	%r27, %r27, 1;
	setp.ne.s32 	%p11, %r27, 0;
	add.s64 	%rd18, %rd18, 16;
	@%p11 bra 	$L__BB0_3;
$L__BB0_13:
	ld.param.u64 	%rd17, [_Z10direct_dftP7double2S0_i_param_1];
	cvta.to.global.u64 	%rd14, %rd17;
	mul.wide.s32 	%rd15, %r1, 16;
	add.s64 	%rd16, %rd14, %rd15;
	st.global.v2.f64 	[%rd16], {%fd101, %fd100};
$L__BB0_14:
	ret;

}
.func  (.param .align 16 .b8 func_retval0[16]) __internal_trig_reduction_slowpathd(
	.param .b64 __internal_trig_reduction_slowpathd_param_0
)
{
	.local .align 8 .b8 	__local_depot1[40];
	.reg .b64 	%SP;
	.reg .b64 	%SPL;
	.reg .pred 	%p<10>;
	.reg .b32 	%r<47>;
	.reg .b64 	%rd<74>;
	.reg .b64 	%fd<5>;

	mov.u64 	%SPL, __local_depot1;
	ld.param.f64 	%fd4, [__internal_trig_reduction_slowpathd_param_0];
	add.u64 	%rd1, %SPL, 0;
	{
	.reg .b32 %temp; 
	mov.b64 	{%temp, %r1}, %fd4;
	}
	shr.u32 	%r2, %r1, 20;
	and.b32  	%r3, %r2, 2047;
	setp.eq.s32 	%p1, %r3, 2047;
	mov.b32 	%r46, 0;
	@%p1 bra 	$L__BB1_9;
	add.s32 	%r20, %r3, -1024;
	mov.b64 	%rd20, %fd4;
	shl.b64 	%rd2, %rd20, 11;
	shr.u32 	%r4, %r20, 6;
	sub.s32 	%r45, 15, %r4;
	sub.s32 	%r21, 19, %r4;
	setp.lt.u32 	%p2, %r20, 128;
	selp.b32 	%r6, 18, %r21, %p2;
	setp.ge.s32 	%p3, %r45, %r6;
	mov.b64 	%rd70, 0;
	@%p3 bra 	$L__BB1_4;
	add.s32 	%r23, %r6, %r4;
	neg.s32 	%r43, %r23;
	or.b64  	%rd3, %rd2, -9223372036854775808;
	mov.b64 	%rd70, 0;
	mov.b32 	%r42, 0;
	mov.u64 	%rd25, __cudart_i2opi_d;
	mov.u32 	%r44, %r45;
$L__BB1_3:
	.pragma "nounroll";
	mul.wide.s32 	%rd22, %r42, 8;
	add.s64 	%rd23, %rd1, %rd22;
	mul.wide.s32 	%rd24, %r44, 8;
	add.s64 	%rd26, %rd25, %rd24;
	ld.global.nc.u64 	%rd27, [%rd26];
	{
	.reg .u32 %r0, %r1, %r2, %r3, %alo, %ahi, %blo, %bhi, %clo, %chi;
	mov.b64 	{%alo,%ahi}, %rd27;
	mov.b64 	{%blo,%bhi}, %rd3;
	mov.b64 	{%clo,%chi}, %rd70;
	mad.lo.cc.u32 	%r0, %alo, %blo, %clo;
	madc.hi.cc.u32 	%r1, %alo, %blo, %chi;
	madc.hi.u32 	%r2, %alo, %bhi, 0;
	mad.lo.cc.u32 	%r1, %alo, %bhi, %r1;
	madc.hi.cc.u32 	%r2, %ahi, %blo, %r2;
	madc.hi.u32 	%r3, %ahi, %bhi, 0;
	mad.lo.cc.u32 	%r1, %ahi, %blo, %r1;
	madc.lo.cc.u32 	%r2, %ahi, %bhi, %r2;
	addc.u32 	%r3, %r3, 0;
	mov.b64 	%rd28, {%r0,%r1};
	mov.b64 	%rd70, {%r2,%r3};
	}
	st.local.u64 	[%rd23], %rd28;
	add.s32 	%r44, %r44, 1;
	add.s32 	%r43, %r43, 1;
	add.s32 	%r42, %r42, 1;
	setp.ne.s32 	%p4, %r43, -15;
	mov.u32 	%r45, %r6;
	@%p4 bra 	$L__BB1_3;
$L__BB1_4:
	cvt.s64.s32 	%rd29, %r45;
	cvt.u64.u32 	%rd30, %r4;
	add.s64 	%rd31, %rd30, %rd29;
	shl.b64 	%rd32, %rd31, 3;
	add.s64 	%rd33, %rd1, %rd32;
	st.local.u64 	[%rd33+-120], %rd70;
	and.b32  	%r15, %r2, 63;
	ld.local.u64 	%rd72, [%rd1+16];
	ld.local.u64 	%rd71, [%rd1+24];
	setp.eq.s32 	%p5, %r15, 0;
	@%p5 bra 	$L__BB1_6;
	shl.b64 	%rd34, %rd71, %r15;
	shr.u64 	%rd35, %rd72, 1;
	xor.b32  	%r24, %r15, 63;
	shr.u64 	%rd36, %rd35, %r24;
	or.b64  	%rd71, %rd34, %rd36;
	ld.local.u64 	%rd37, [%rd1+8];
	shl.b64 	%rd38, %rd72, %r15;
	shr.u64 	%rd39, %rd37, 1;
	shr.u64 	%rd40, %rd39, %r24;
	or.b64  	%rd72, %rd38, %rd40;
$L__BB1_6:
	and.b32  	%r25, %r1, -2147483648;
	shr.u64 	%rd41, %rd71, 62;
	cvt.u32.u64 	%r26, %rd41;
	mov.b64 	{%r27, %r28}, %rd71;
	mov.b64 	{%r29, %r30}, %rd72;
	shf.l.wrap.b32 	%r31, %r30, %r27, 2;
	shf.l.wrap.b32 	%r32, %r27, %r28, 2;
	mov.b64 	%rd42, {%r31, %r32};
	shl.b64 	%rd43, %rd72, 2;
	shr.u64 	%rd44, %rd42, 63;
	cvt.u32.u64 	%r33, %rd44;
	add.s32 	%r34, %r33, %r26;
	setp.eq.s32 	%p6, %r25, 0;
	neg.s32 	%r35, %r34;
	selp.b32 	%r46, %r34, %r35, %p6;
	setp.gt.s64 	%p7, %rd42, -1;
	mov.b64 	%rd45, 0;
	{
	.reg .u32 %r0, %r1, %r2, %r3, %a0, %a1, %a2, %a3, %b0, %b1, %b2, %b3;
	mov.b64 	{%a0,%a1}, %rd45;
	mov.b64 	{%a2,%a3}, %rd45;
	mov.b64 	{%b0,%b1}, %rd43;
	mov.b64 	{%b2,%b3}, %rd42;
	sub.cc.u32 	%r0, %a0, %b0;
	subc.cc.u32 	%r1, %a1, %b1;
	subc.cc.u32 	%r2, %a2, %b2;
	subc.u32 	%r3, %a3, %b3;
	mov.b64 	%rd46, {%r0,%r1};
	mov.b64 	%rd47, {%r2,%r3};
	}
	xor.b32  	%r36, %r25, -2147483648;
	selp.b64 	%rd73, %rd42, %rd47, %p7;
	selp.b64 	%rd14, %rd43, %rd46, %p7;
	selp.b32 	%r17, %r25, %r36, %p7;
	clz.b64 	%r37, %rd73;
	cvt.u64.u32 	%rd15, %r37;
	setp.eq.s32 	%p8, %r37, 0;
	@%p8 bra 	$L__BB1_8;
	cvt.u32.u64 	%r38, %rd15;
	and.b32  	%r39, %r38, 63;
	shl.b64 	%rd48, %rd73, %r39;
	shr.u64 	%rd49, %rd14, 1;
	not.b32 	%r40, %r38;
	and.b32  	%r41, %r40, 63;
	shr.u64 	%rd50, %rd49, %r41;
	or.b64  	%rd73, %rd48, %rd50;
$L__BB1_8:
	mov.b64 	%rd51, -3958705157555305931;
	{
	.reg .u32 %r0, %r1, %r2, %r3, %alo, %ahi, %blo, %bhi;
	mov.b64 	{%alo,%ahi}, %rd73;
	mov.b64 	{%blo,%bhi}, %rd51;
	mul.lo.u32 	%r0, %alo, %blo;
	mul.hi.u32 	%r1, %alo, %blo;
	mad.lo.cc.u32 	%r1, %alo, %bhi, %r1;
	madc.hi.u32 	%r2, %alo, %bhi, 0;
	mad.lo.cc.u32 	%r1, %ahi, %blo, %r1;
	madc.hi.cc.u32 	%r2, %ahi, %blo, %r2;
	madc.hi.u32 	%r3, %ahi, %bhi, 0;
	mad.lo.cc.u32 	%r2, %ahi, %bhi, %r2;
	addc.u32 	%r3, %r3, 0;
	mov.b64 	%rd52, {%r0,%r1};
	mov.b64 	%rd53, {%r2,%r3};
	}
	setp.gt.s64 	%p9, %rd53, 0;
	{
	.reg .u32 %r0, %r1, %r2, %r3, %a0, %a1, %a2, %a3, %b0, %b1, %b2, %b3;
	mov.b64 	{%a0,%a1}, %rd52;
	mov.b64 	{%a2,%a3}, %rd53;
	mov.b64 	{%b0,%b1}, %rd52;
	mov.b64 	{%b2,%b3}, %rd53;
	add.cc.u32 	%r0, %a0, %b0;
	addc.cc.u32 	%r1, %a1, %b1;
	addc.cc.u32 	%r2, %a2, %b2;
	addc.u32 	%r3, %a3, %b3;
	mov.b64 	%rd54, {%r0,%r1};
	mov.b64 	%rd55, {%r2,%r3};
	}
	selp.b64 	%rd56, %rd55, %rd53, %p9;
	selp.s64 	%rd57, -1, 0, %p9;
	sub.s64 	%rd58, %rd57, %rd15;
	cvt.u64.u32 	%rd59, %r17;
	shl.b64 	%rd60, %rd59, 32;
	add.s64 	%rd61, %rd56, 1;
	shr.u64 	%rd62, %rd61, 10;
	add.s64 	%rd63, %rd62, 1;
	shr.u64 	%rd64, %rd63, 1;
	shl.b64 	%rd65, %rd58, 52;
	add.s64 	%rd66, %rd65, %rd64;
	add.s64 	%rd67, %rd66, 4602678819172646912;
	or.b64  	%rd68, %rd67, %rd60;
	mov.b64 	%fd4, %rd68;
$L__BB1_9:
	st.param.f64 	[func_retval0], %fd4;
	st.param.b32 	[func_retval0+8], %r46;
	ret;

}


// ===== COMPILED SASS (sm_100) =====

	.target	sm_100

	.elftype	@"ET_EXEC"


//--------------------- .note.nv.tkinfo           --------------------------
	.section	.note.nv.tkinfo,"",@"SHT_NOTE"
	.sectionflags	@"SHF_NOTE_NV_TKINFO"
	.tkinfo
        /*0018*/ 	.word	0x00000002
        /*0030*/ 	.string	""
        /*0030*/ 	.string	"ptxas"
        /*0030*/ 	.string	"Cuda compilation tools, release 13.0, V13.0.88"
        /*0030*/ 	.string	"Build cuda_13.0.r13.0/compiler.36424714_0"
        /*0030*/ 	.string	"-arch sm_100 -m 64 "



//--------------------- .note.nv.cuinfo           --------------------------
	.section	.note.nv.cuinfo,"",@"SHT_NOTE"
	.sectionflags	@"SHF_NOTE_NV_CUINFO"
        /*0018*/ 	.short	0x0002
        /*001a*/ 	.short	0x0064
        /*001c*/ 	.short	0x0082
	.zero		2


//--------------------- .nv.info                  --------------------------
	.section	.nv.info,"",@"SHT_CUDA_INFO"
	.align	4


	//----- nvinfo : EIATTR_REGCOUNT
	.align		4
        /*0000*/ 	.byte	0x04, 0x2f
        /*0002*/ 	.short	(.L_3 - .L_2)
	.align		4
.L_2:
        /*0004*/ 	.word	index@(_Z10direct_dftP7double2S0_i)
        /*0008*/ 	.word	0x00000028


	//----- nvinfo : EIATTR_FRAME_SIZE
	.align		4
.L_3:
        /*000c*/ 	.byte	0x04, 0x11
        /*000e*/ 	.short	(.L_5 - .L_4)
	.align		4
.L_4:
        /*0010*/ 	.word	index@($_Z10direct_dftP7double2S0_i$__internal_trig_reduction_slowpathd)
        /*0014*/ 	.word	0x00000028


	//----- nvinfo : EIATTR_FRAME_SIZE
	.align		4
.L_5:
        /*0018*/ 	.byte	0x04, 0x11
        /*001a*/ 	.short	(.L_7 - .L_6)
	.align		4
.L_6:
        /*001c*/ 	.word	index@($__internal_0_$__cuda_sm20_div_rn_f64_full)
        /*0020*/ 	.word	0x00000028


	//----- nvinfo : EIATTR_FRAME_SIZE
	.align		4
.L_7:
        /*0024*/ 	.byte	0x04, 0x11
        /*0026*/ 	.short	(.L_9 - .L_8)
	.align		4
.L_8:
        /*0028*/ 	.word	index@(_Z10direct_dftP7double2S0_i)
        /*002c*/ 	.word	0x00000028


	//----- nvinfo : EIATTR_MIN_STACK_SIZE
	.align		4
.L_9:
        /*0030*/ 	.byte	0x04, 0x12
        /*0032*/ 	.short	(.L_11 - .L_10)
	.align		4
.L_10:
        /*0034*/ 	.word	index@(_Z10direct_dftP7double2S0_i)
        /*0038*/ 	.word	0x00000028
.L_11:


//--------------------- .nv.compat                --------------------------
	.section	.nv.compat,"",@"SHT_CUDA_COMPAT_INFO"
	.align	4
        /*0000*/ 	.byte	0x02, 0x09, 0x00, 0x00, 0x02, 0x02, 0x01, 0x00, 0x02, 0x05, 0x05, 0x00, 0x03, 0x07, 0x01, 0x01
        /*0010*/ 	.byte	0x02, 0x03, 0x00, 0x00, 0x02, 0x06, 0x01, 0x00, 0x04, 0x0b, 0x08, 0x00, 0x01, 0x00, 0x00, 0x00
        /*0020*/ 	.byte	0x00, 0x00, 0x00, 0x00


//--------------------- .nv.info._Z10direct_dftP7double2S0_i --------------------------
	.section	.nv.info._Z10direct_dftP7double2S0_i,"",@"SHT_CUDA_INFO"
	.sectionflags	@""
	.align	4


	//----- nvinfo : EIATTR_CUDA_API_VERSION
	.align		4
        /*0000*/ 	.byte	0x04, 0x37
        /*0002*/ 	.short	(.L_13 - .L_12)
.L_12:
        /*0004*/ 	.word	0x00000082


	//----- nvinfo : EIATTR_KPARAM_INFO
	.align		4
.L_13:
        /*0008*/ 	.byte	0x04, 0x17
        /*000a*/ 	.short	(.L_15 - .L_14)
.L_14:
        /*000c*/ 	.word	0x00000000
        /*0010*/ 	.short	0x0002
        /*0012*/ 	.short	0x0010
        /*0014*/ 	.byte	0x00, 0xf0, 0x11, 0x00


	//----- nvinfo : EIATTR_KPARAM_INFO
	.align		4
.L_15:
        /*0018*/ 	.byte	0x04, 0x17
        /*001a*/ 	.short	(.L_17 - .L_16)
.L_16:
        /*001c*/ 	.word	0x00000000
        /*0020*/ 	.short	0x0001
        /*0022*/ 	.short	0x0008
        /*0024*/ 	.byte	0x00, 0xf5, 0x21, 0x00


	//----- nvinfo : EIATTR_KPARAM_INFO
	.align		4
.L_17:
        /*0028*/ 	.byte	0x04, 0x17
        /*002a*/ 	.short	(.L_19 - .L_18)
.L_18:
        /*002c*/ 	.word	0x00000000
        /*0030*/ 	.short	0x0000
        /*0032*/ 	.short	0x0000
        /*0034*/ 	.byte	0x00, 0xf5, 0x21, 0x00


	//----- nvinfo : EIATTR_SPARSE_MMA_MASK
	.align		4
.L_19:
        /*0038*/ 	.byte	0x03, 0x50
        /*003a*/ 	.short	0x0000


	//----- nvinfo : EIATTR_MAXREG_COUNT
	.align		4
        /*003c*/ 	.byte	0x03, 0x1b
        /*003e*/ 	.short	0x00ff


	//----- nvinfo : EIATTR_MERCURY_ISA_VERSION
	.align		4
        /*0040*/ 	.byte	0x03, 0x5f
        /*0042*/ 	.short	0x0101


	//----- nvinfo : EIATTR_VRC_CTA_INIT_COUNT
	.align		4
        /*0044*/ 	.byte	0x02, 0x4a
	.zero		1
	.zero		1


	//----- nvinfo : EIATTR_EXIT_INSTR_OFFSETS
	.align		4
        /*0048*/ 	.byte	0x04, 0x1c
        /*004a*/ 	.short	(.L_21 - .L_20)


	//   ....[0]....
.L_20:
        /*004c*/ 	.word	0x00000080


	//   ....[1]....
        /*0050*/ 	.word	0x00000bc0


	//----- nvinfo : EIATTR_CRS_STACK_SIZE
	.align		4
.L_21:
        /*0054*/ 	.byte	0x04, 0x1e
        /*0056*/ 	.short	(.L_23 - .L_22)
.L_22:
        /*0058*/ 	.word	0x00000000


	//----- nvinfo : EIATTR_CBANK_PARAM_SIZE
	.align		4
.L_23:
        /*005c*/ 	.byte	0x03, 0x19
        /*005e*/ 	.short	0x0014


	//----- nvinfo : EIATTR_PARAM_CBANK
	.align		4
        /*0060*/ 	.byte	0x04, 0x0a
        /*0062*/ 	.short	(.L_25 - .L_24)
	.align		4
.L_24:
        /*0064*/ 	.word	index@(.nv.constant0._Z10direct_dftP7double2S0_i)
        /*0068*/ 	.short	0x0380
        /*006a*/ 	.short	0x0014


	//----- nvinfo : EIATTR_SW_WAR
	.align		4
.L_25:
        /*006c*/ 	.byte	0x04, 0x36
        /*006e*/ 	.short	(.L_27 - .L_26)
.L_26:
        /*0070*/ 	.word	0x00000008
.L_27:


//--------------------- .nv.callgraph             --------------------------
	.section	.nv.callgraph,"",@"SHT_CUDA_CALLGRAPH"
	.align	4
	.sectionentsize	8
	.align		4
        /*0000*/ 	.word	0x00000000
	.align		4
        /*0004*/ 	.word	0xffffffff
	.align		4
        /*0008*/ 	.word	0x00000000
	.align		4
        /*000c*/ 	.word	0xfffffffe
	.align		4
        /*0010*/ 	.word	0x00000000
	.align		4
        /*0014*/ 	.word	0xfffffffd
	.align		4
        /*0018*/ 	.word	0x00000000
	.align		4
        /*001c*/ 	.word	0xfffffffc


//--------------------- .nv.constant4             --------------------------
	.section	.nv.constant4,"a",@progbits
	.align	8
	.align		8
.nv.constant4:
        /*0000*/ 	.dword	__cudart_i2opi_d
	.align		8
        /*0008*/ 	.dword	__cudart_sin_cos_coeffs


//--------------------- .text._Z10direct_dftP7double2S0_i --------------------------
	.section	.text._Z10direct_dftP7double2S0_i,"ax",@progbits
	.align	128
        .global         _Z10direct_dftP7double2S0_i
        .type           _Z10direct_dftP7double2S0_i,@function
        .size           _Z10direct_dftP7double2S0_i,(.L_x_25 - _Z10direct_dftP7double2S0_i)
        .other          _Z10direct_dftP7double2S0_i,@"STO_CUDA_ENTRY STV_DEFAULT"
_Z10direct_dftP7double2S0_i:
.text._Z10direct_dftP7double2S0_i:
[----:B------:R-:W0:Y:S01]  /*0000*/  LDC R1, c[0x0][0x37c] ;  /* 0x0000df00ff017b82 */ /* 0x000e220000000800 */
[----:B------:R-:W1:Y:S07]  /*0010*/  S2R R3, SR_TID.X ;  /* 0x0000000000037919 */ /* 0x000e6e0000002100 */
[----:B------:R-:W1:Y:S01]  /*0020*/  S2UR UR4, SR_CTAID.X ;  /* 0x00000000000479c3 */ /* 0x000e620000002500 */
[----:B------:R-:W2:Y:S01]  /*0030*/  LDCU UR5, c[0x0][0x390] ;  /* 0x00007200ff0577ac */ /* 0x000ea20008000800 */
[----:B0-----:R-:W-:-:S06]  /*0040*/  VIADD R1, R1, 0xffffffd8 ;  /* 0xffffffd801017836 */ /* 0x001fcc0000000000 */
[----:B------:R-:W1:Y:S02]  /*0050*/  LDC R0, c[0x0][0x360] ;  /* 0x0000d800ff007b82 */ /* 0x000e640000000800 */
[----:B-1----:R-:W-:-:S05]  /*0060*/  IMAD R0, R0, UR4, R3 ;  /* 0x0000000400007c24 */ /* 0x002fca000f8e0203 */
[----:B--2---:R-:W-:-:S13]  /*0070*/  ISETP.GE.AND P0, PT, R0, UR5, PT ;  /* 0x0000000500007c0c */ /* 0x004fda000bf06270 */
[----:B------:R-:W-:Y:S05]  /*0080*/  @P0 EXIT ;  /* 0x000000000000094d */ /* 0x000fea0003800000 */
[----:B------:R-:W-:Y:S01]  /*0090*/  UISETP.GE.AND UP0, UPT, UR5, 0x1, UPT ;  /* 0x000000010500788c */ /* 0x000fe2000bf06270 */
[----:B------:R-:W-:Y:S02]  /*00a0*/  CS2R R6, SRZ ;  /* 0x0000000000067805 */ /* 0x000fe4000001ff00 */
[----:B------:R-:W-:Y:S01]  /*00b0*/  CS2R R4, SRZ ;  /* 0x0000000000047805 */ /* 0x000fe2000001ff00 */
[----:B------:R-:W0:Y:S05]  /*00c0*/  LDCU.64 UR6, c[0x0][0x358] ;  /* 0x00006b00ff0677ac */ /* 0x000e2a0008000a00 */
[----:B------:R-:W-:Y:S05]  /*00d0*/  BRA.U !UP0, `(.L_x_0) ;  /* 0x0000000908ac7547 */ /* 0x000fea000b800000 */
[----:B------:R-:W1:Y:S01]  /*00e0*/  I2F.F64 R24, R0 ;  /* 0x0000000000187312 */ /* 0x000e620000201c00 */
[----:B------:R-:W-:Y:S01]  /*00f0*/  UMOV UR10, 0x54442d18 ;  /* 0x54442d18000a7882 */ /* 0x000fe20000000000 */
[----:B------:R-:W-:Y:S01]  /*0100*/  UMOV UR11, 0x401921fb ;  /* 0x401921fb000b7882 */ /* 0x000fe20000000000 */
[----:B------:R-:W-:Y:S02]  /*0110*/  CS2R R26, SRZ ;  /* 0x00000000001a7805 */ /* 0x000fe4000001ff00 */
[----:B------:R-:W-:Y:S02]  /*0120*/  CS2R R4, SRZ ;  /* 0x0000000000047805 */ /* 0x000fe4000001ff00 */
[----:B------:R-:W-:Y:S01]  /*0130*/  CS2R R6, SRZ ;  /* 0x0000000000067805 */ /* 0x000fe2000001ff00 */
[----:B------:R-:W2:Y:S01]  /*0140*/  LDCU.64 UR8, c[0x0][0x380] ;  /* 0x00007000ff0877ac */ /* 0x000ea20008000a00 */
[----:B------:R-:W3:Y:S01]  /*0150*/  I2F.F64.U32 R2, UR5 ;  /* 0x0000000500027d12 */ /* 0x000ee20008201800 */
[----:B------:R-:W4:Y:S01]  /*0160*/  LDCU.64 UR12, c[0x4][0x8] ;  /* 0x01000100ff0c77ac */ /* 0x000f220008000a00 */
[----:B------:R-:W-:Y:S01]  /*0170*/  UIADD3 UR4, UPT, UPT, -UR5, URZ, URZ ;  /* 0x000000ff05047290 */ /* 0x000fe2000fffe1ff */
[----:B-1----:R-:W-:-:S11]  /*0180*/  DMUL R24, R24, -UR10 ;  /* 0x8000000a18187c28 */ /* 0x002fd60008000000 */
.L_x_10:
[----:B---3--:R-:W1:Y:S01]  /*0190*/  MUFU.RCP64H R9, R3 ;  /* 0x0000000300097308 */ /* 0x008e620000001800 */
[----:B------:R-:W-:Y:S01]  /*01a0*/  IMAD.MOV.U32 R8, RZ, RZ, 0x1 ;  /* 0x00000001ff087424 */ /* 0x000fe200078e00ff */
[----:B------:R-:W-:Y:S01]  /*01b0*/  DMUL R12, R24, R26 ;  /* 0x0000001a180c7228 */ /* 0x000fe20000000000 */
[----:B------:R-:W-:Y:S09]  /*01c0*/  BSSY.RECONVERGENT B0, `(.L_x_1) ;  /* 0x000000f000007945 */ /* 0x000ff20003800200 */
[----:B------:R-:W-:Y:S01]  /*01d0*/  FSETP.GEU.AND P1, PT, |R13|, 6.5827683646048100446e-37, PT ;  /* 0x036000000d00780b */ /* 0x000fe20003f2e200 */
[----:B-1----:R-:W-:-:S08]  /*01e0*/  DFMA R10, -R2, R8, 1 ;  /* 0x3ff00000020a742b */ /* 0x002fd00000000108 */
[----:B------:R-:W-:-:S08]  /*01f0*/  DFMA R10, R10, R10, R10 ;  /* 0x0000000a0a0a722b */ /* 0x000fd0000000000a */
[----:B------:R-:W-:-:S08]  /*0200*/  DFMA R10, R8, R10, R8 ;  /* 0x0000000a080a722b */ /* 0x000fd00000000008 */
[----:B------:R-:W-:-:S08]  /*0210*/  DFMA R8, -R2, R10, 1 ;  /* 0x3ff000000208742b */ /* 0x000fd0000000010a */
[----:B------:R-:W-:-:S08]  /*0220*/  DFMA R8, R10, R8, R10 ;  /* 0x000000080a08722b */ /* 0x000fd0000000000a */
[----:B------:R-:W-:-:S08]  /*0230*/  DMUL R20, R12, R8 ;  /* 0x000000080c147228 */ /* 0x000fd00000000000 */
[----:B------:R-:W-:-:S08]  /*0240*/  DFMA R10, -R2, R20, R12 ;  /* 0x00000014020a722b */ /* 0x000fd0000000010c */
[----:B------:R-:W-:-:S10]  /*0250*/  DFMA R20, R8, R10, R20 ;  /* 0x0000000a0814722b */ /* 0x000fd40000000014 */
[----:B------:R-:W-:-:S05]  /*0260*/  FFMA R8, RZ, R3, R21 ;  /* 0x00000003ff087223 */ /* 0x000fca0000000015 */
[----:B------:R-:W-:-:S13]  /*0270*/  FSETP.GT.AND P0, PT, |R8|, 1.469367938527859385e-39, PT ;  /* 0x001000000800780b */ /* 0x000fda0003f04200 */
[----:B------:R-:W-:Y:S05]  /*0280*/  @P0 BRA P1, `(.L_x_2) ;  /* 0x0000000000080947 */ /* 0x000fea0000800000 */
[----:B------:R-:W-:-:S07]  /*0290*/  MOV R14, 0x2b0 ;  /* 0x000002b0000e7802 */ /* 0x000fce0000000f00 */
[----:B0-2-4-:R-:W-:Y:S05]  /*02a0*/  CALL.REL.NOINC `($__internal_0_$__cuda_sm20_div_rn_f64_full) ;  /* 0x0000000800487944 */ /* 0x015fea0003c00000 */
.L_x_2:
[----:B0-2-4-:R-:W-:Y:S05]  /*02b0*/  BSYNC.RECONVERGENT B0 ;  /* 0x0000000000007941 */ /* 0x015fea0003800200 */
.L_x_1:
[----:B------:R-:W-:Y:S01]  /*02c0*/  DSETP.NEU.AND P0, PT, |R20|, +INF , PT ;  /* 0x7ff000001400742a */ /* 0x000fe20003f0d200 */
[----:B------:R-:W-:-:S13]  /*02d0*/  BSSY.RECONVERGENT B0, `(.L_x_3) ;  /* 0x000001d000007945 */ /* 0x000fda0003800200 */
[----:B------:R-:W-:Y:S01]  /*02e0*/  @!P0 DMUL R22, RZ, R20 ;  /* 0x00000014ff168228 */ /* 0x000fe20000000000 */
[----:B------:R-:W-:Y:S01]  /*02f0*/  @!P0 IMAD.MOV.U32 R28, RZ, RZ, 0x1 ;  /* 0x00000001ff1c8424 */ /* 0x000fe200078e00ff */
[----:B------:R-:W-:Y:S09]  /*0300*/  @!P0 BRA `(.L_x_4) ;  /* 0x0000000000648947 */ /* 0x000ff20003800000 */
[----:B------:R-:W-:Y:S01]  /*0310*/  UMOV UR10, 0x6dc9c883 ;  /* 0x6dc9c883000a7882 */ /* 0x000fe20000000000 */
[----:B------:R-:W-:Y:S01]  /*0320*/  UMOV UR11, 0x3fe45f30 ;  /* 0x3fe45f30000b7882 */ /* 0x000fe20000000000 */
[C---:B------:R-:W-:Y:S01]  /*0330*/  DSETP.GE.AND P0, PT, |R20|.reuse, 2.14748364800000000000e+09, PT ;  /* 0x41e000001400742a */ /* 0x040fe20003f06200 */
[----:B------:R-:W-:Y:S01]  /*0340*/  BSSY.RECONVERGENT B1, `(.L_x_5) ;  /* 0x0000014000017945 */ /* 0x000fe20003800200 */
[----:B------:R-:W-:Y:S01]  /*0350*/  DMUL R8, R20, UR10 ;  /* 0x0000000a14087c28 */ /* 0x000fe20008000000 */
[----:B------:R-:W-:Y:S01]  /*0360*/  UMOV UR10, 0x54442d18 ;  /* 0x54442d18000a7882 */ /* 0x000fe20000000000 */
[----:B------:R-:W-:-:S08]  /*0370*/  UMOV UR11, 0x3ff921fb ;  /* 0x3ff921fb000b7882 */ /* 0x000fd00000000000 */
[----:B------:R-:W0:Y:S08]  /*0380*/  F2I.F64 R8, R8 ;  /* 0x0000000800087311 */ /* 0x000e300000301100 */
[----:B0-----:R-:W0:Y:S02]  /*0390*/  I2F.F64 R22, R8 ;  /* 0x0000000800167312 */ /* 0x001e240000201c00 */
[----:B0-----:R-:W-:Y:S01]  /*03a0*/  DFMA R10, R22, -UR10, R20 ;  /* 0x8000000a160a7c2b */ /* 0x001fe20008000014 */
[----:B------:R-:W-:Y:S01]  /*03b0*/  UMOV UR10, 0x33145c00 ;  /* 0x33145c00000a7882 */ /* 0x000fe20000000000 */
[----:B------:R-:W-:-:S06]  /*03c0*/  UMOV UR11, 0x3c91a626 ;  /* 0x3c91a626000b7882 */ /* 0x000fcc0000000000 */
[----:B------:R-:W-:Y:S01]  /*03d0*/  DFMA R10, R22, -UR10, R10 ;  /* 0x8000000a160a7c2b */ /* 0x000fe2000800000a */
[----:B------:R-:W-:Y:S01]  /*03e0*/  UMOV UR10, 0x252049c0 ;  /* 0x252049c0000a7882 */ /* 0x000fe20000000000 */
[----:B------:R-:W-:-:S06]  /*03f0*/  UMOV UR11, 0x397b839a ;  /* 0x397b839a000b7882 */ /* 0x000fcc0000000000 */
[----:B------:R-:W-:Y:S01]  /*0400*/  DFMA R22, R22, -UR10, R10 ;  /* 0x8000000a16167c2b */ /* 0x000fe2000800000a */
[----:B------:R-:W-:Y:S10]  /*0410*/  @!P0 BRA `(.L_x_6) ;  /* 0x0000000000188947 */ /* 0x000ff40003800000 */
[----:B------:R-:W-:Y:S01]  /*0420*/  IMAD.MOV.U32 R10, RZ, RZ, R20 ;  /* 0x000000ffff0a7224 */ /* 0x000fe200078e0014 */
[----:B------:R-:W-:Y:S01]  /*0430*/  MOV R22, 0x460 ;  /* 0x0000046000167802 */ /* 0x000fe20000000f00 */
[----:B------:R-:W-:-:S07]  /*0440*/  IMAD.MOV.U32 R18, RZ, RZ, R21 ;  /* 0x000000ffff127224 */ /* 0x000fce00078e0015 */
[----:B------:R-:W-:Y:S05]  /*0450*/  CALL.REL.NOINC `($_Z10direct_dftP7double2S0_i$__internal_trig_reduction_slowpathd) ;  /* 0x0000000c00507944 */ /* 0x000fea0003c00000 */
[----:B------:R-:W-:Y:S02]  /*0460*/  IMAD.MOV.U32 R22, RZ, RZ, R10 ;  /* 0x000000ffff167224 */ /* 0x000fe400078e000a */
[----:B------:R-:W-:-:S07]  /*0470*/  IMAD.MOV.U32 R23, RZ, RZ, R11 ;  /* 0x000000ffff177224 */ /* 0x000fce00078e000b */
.L_x_6:
[----:B------:R-:W-:Y:S05]  /*0480*/  BSYNC.RECONVERGENT B1 ;  /* 0x0000000000017941 */ /* 0x000fea0003800200 */
.L_x_5:
[----:B------:R-:W-:-:S07]  /*0490*/  VIADD R28, R8, 0x1 ;  /* 0x00000001081c7836 */ /* 0x000fce0000000000 */
.L_x_4:
[----:B------:R-:W-:Y:S05]  /*04a0*/  BSYNC.RECONVERGENT B0 ;  /* 0x0000000000007941 */ /* 0x000fea0003800200 */
.L_x_3:
[----:B------:R-:W-:-:S05]  /*04b0*/  IMAD.SHL.U32 R8, R28, 0x40, RZ ;  /* 0x000000401c087824 */ /* 0x000fca00078e00ff */
[----:B------:R-:W-:-:S04]  /*04c0*/  LOP3.LUT R8, R8, 0x40, RZ, 0xc0, !PT ;  /* 0x0000004008087812 */ /* 0x000fc800078ec0ff */
[----:B------:R-:W-:-:S05]  /*04d0*/  IADD3 R32, P0, PT, R8, UR12, RZ ;  /* 0x0000000c08207c10 */ /* 0x000fca000ff1e0ff */
[----:B------:R-:W-:-:S05]  /*04e0*/  IMAD.X R33, RZ, RZ, UR13, P0 ;  /* 0x0000000dff217e24 */ /* 0x000fca00080e06ff */
[----:B------:R-:W2:Y:S04]  /*04f0*/  LDG.E.128.CONSTANT R8, desc[UR6][R32.64] ;  /* 0x0000000620087981 */ /* 0x000ea8000c1e9d00 */
[----:B------:R-:W3:Y:S04]  /*0500*/  LDG.E.128.CONSTANT R12, desc[UR6][R32.64+0x10] ;  /* 0x00001006200c7981 */ /* 0x000ee8000c1e9d00 */
[----:B------:R0:W4:Y:S01]  /*0510*/  LDG.E.128.CONSTANT R16, desc[UR6][R32.64+0x20] ;  /* 0x0000200620107981 */ /* 0x000122000c1e9d00 */
[----:B------:R-:W-:Y:S01]  /*0520*/  LOP3.LUT R29, R28, 0x1, RZ, 0xc0, !PT ;  /* 0x000000011c1d7812 */ /* 0x000fe200078ec0ff */
[----:B------:R-:W-:Y:S01]  /*0530*/  IMAD.MOV.U32 R34, RZ, RZ, 0x20fd8164 ;  /* 0x20fd8164ff227424 */ /* 0x000fe200078e00ff */
[----:B------:R-:W-:Y:S01]  /*0540*/  DMUL R30, R22, R22 ;  /* 0x00000016161e7228 */ /* 0x000fe20000000000 */
[----:B------:R-:W-:Y:S01]  /*0550*/  BSSY.RECONVERGENT B0, `(.L_x_7) ;  /* 0x0000030000007945 */ /* 0x000fe20003800200 */
[----:B------:R-:W-:Y:S01]  /*0560*/  ISETP.NE.U32.AND P0, PT, R29, 0x1, PT ;  /* 0x000000011d00780c */ /* 0x000fe20003f05070 */
[----:B------:R-:W-:Y:S01]  /*0570*/  IMAD.MOV.U32 R29, RZ, RZ, 0x3da8ff83 ;  /* 0x3da8ff83ff1d7424 */ /* 0x000fe200078e00ff */
[----:B------:R-:W-:-:S02]  /*0580*/  DSETP.NEU.AND P1, PT, |R20|, +INF , PT ;  /* 0x7ff000001400742a */ /* 0x000fc40003f2d200 */
[----:B------:R-:W-:Y:S02]  /*0590*/  FSEL R34, R34, -8.06006814911005101289e+34, !P0 ;  /* 0xf9785eba22227808 */ /* 0x000fe40004000000 */
[----:B------:R-:W-:-:S10]  /*05a0*/  FSEL R35, -R29, 0.11223486810922622681, !P0 ;  /* 0x3de5db651d237808 */ /* 0x000fd40004000100 */
[----:B0-----:R-:W-:Y:S02]  /*05b0*/  @!P1 DMUL R32, RZ, R20 ;  /* 0x00000014ff209228 */ /* 0x001fe40000000000 */
[----:B--2---:R-:W-:-:S08]  /*05c0*/  DFMA R8, R30, R34, R8 ;  /* 0x000000221e08722b */ /* 0x004fd00000000008 */
[----:B------:R-:W-:-:S08]  /*05d0*/  DFMA R8, R30, R8, R10 ;  /* 0x000000081e08722b */ /* 0x000fd0000000000a */
[----:B---3--:R-:W-:-:S08]  /*05e0*/  DFMA R8, R30, R8, R12 ;  /* 0x000000081e08722b */ /* 0x008fd0000000000c */
[----:B------:R-:W-:-:S08]  /*05f0*/  DFMA R8, R30, R8, R14 ;  /* 0x000000081e08722b */ /* 0x000fd0000000000e */
[----:B----4-:R-:W-:-:S08]  /*0600*/  DFMA R8, R30, R8, R16 ;  /* 0x000000081e08722b */ /* 0x010fd00000000010 */
[----:B------:R-:W-:-:S08]  /*0610*/  DFMA R8, R30, R8, R18 ;  /* 0x000000081e08722b */ /* 0x000fd00000000012 */
[----:B------:R-:W-:Y:S02]  /*0620*/  DFMA R22, R8, R22, R22 ;  /* 0x000000160816722b */ /* 0x000fe40000000016 */
[----:B------:R-:W-:Y:S01]  /*0630*/  DFMA R8, R30, R8, 1 ;  /* 0x3ff000001e08742b */ /* 0x000fe20000000008 */
[----:B------:R-:W-:-:S09]  /*0640*/  @!P1 IMAD.MOV.U32 R30, RZ, RZ, RZ ;  /* 0x000000ffff1e9224 */ /* 0x000fd200078e00ff */
[----:B------:R-:W-:Y:S02]  /*0650*/  FSEL R10, R8, R22, !P0 ;  /* 0x00000016080a7208 */ /* 0x000fe40004000000 */
[----:B------:R-:W-:Y:S02]  /*0660*/  FSEL R11, R9, R23, !P0 ;  /* 0x00000017090b7208 */ /* 0x000fe40004000000 */
[----:B------:R-:W-:-:S04]  /*0670*/  LOP3.LUT P0, RZ, R28, 0x2, RZ, 0xc0, !PT ;  /* 0x000000021cff7812 */ /* 0x000fc8000780c0ff */
[----:B------:R-:W-:-:S10]  /*0680*/  DADD R8, RZ, -R10 ;  /* 0x00000000ff087229 */ /* 0x000fd4000000080a */
[----:B------:R-:W-:Y:S02]  /*0690*/  FSEL R28, R10, R8, !P0 ;  /* 0x000000080a1c7208 */ /* 0x000fe40004000000 */
[----:B------:R-:W-:Y:S01]  /*06a0*/  FSEL R29, R11, R9, !P0 ;  /* 0x000000090b1d7208 */ /* 0x000fe20004000000 */
[----:B------:R-:W-:Y:S06]  /*06b0*/  @!P1 BRA `(.L_x_8) ;  /* 0x0000000000649947 */ /* 0x000fec0003800000 */
[----:B------:R-:W-:Y:S01]  /*06c0*/  UMOV UR10, 0x6dc9c883 ;  /* 0x6dc9c883000a7882 */ /* 0x000fe20000000000 */
[----:B------:R-:W-:Y:S01]  /*06d0*/  UMOV UR11, 0x3fe45f30 ;  /* 0x3fe45f30000b7882 */ /* 0x000fe20000000000 */
[C---:B------:R-:W-:Y:S02]  /*06e0*/  DSETP.GE.AND P0, PT, |R20|.reuse, 2.14748364800000000000e+09, PT ;  /* 0x41e000001400742a */ /* 0x040fe40003f06200 */
        /* <DEDUP_REMOVED lines=13> */
[----:B------:R-:W-:Y:S01]  /*07c0*/  BSSY.RECONVERGENT B1, `(.L_x_9) ;  /* 0x0000005000017945 */ /* 0x000fe20003800200 */
[----:B------:R-:W-:Y:S01]  /*07d0*/  IMAD.MOV.U32 R10, RZ, RZ, R20 ;  /* 0x000000ffff0a7224 */ /* 0x000fe200078e0014 */
[----:B------:R-:W-:Y:S01]  /*07e0*/  MOV R22, 0x810 ;  /* 0x0000081000167802 */ /* 0x000fe20000000f00 */
[----:B------:R-:W-:-:S07]  /*07f0*/  IMAD.MOV.U32 R18, RZ, RZ, R21 ;  /* 0x000000ffff127224 */ /* 0x000fce00078e0015 */
[----:B------:R-:W-:Y:S05]  /*0800*/  CALL.REL.NOINC `($_Z10direct_dftP7double2S0_i$__internal_trig_reduction_slowpathd) ;  /* 0x0000000800647944 */ /* 0x000fea0003c00000 */
[----:B------:R-:W-:Y:S05]  /*0810*/  BSYNC.RECONVERGENT B1 ;  /* 0x0000000000017941 */ /* 0x000fea0003800200 */
.L_x_9:
[----:B------:R-:W-:Y:S02]  /*0820*/  IMAD.MOV.U32 R30, RZ, RZ, R8 ;  /* 0x000000ffff1e7224 */ /* 0x000fe400078e0008 */
[----:B------:R-:W-:Y:S02]  /*0830*/  IMAD.MOV.U32 R32, RZ, RZ, R10 ;  /* 0x000000ffff207224 */ /* 0x000fe400078e000a */
[----:B------:R-:W-:-:S07]  /*0840*/  IMAD.MOV.U32 R33, RZ, RZ, R11 ;  /* 0x000000ffff217224 */ /* 0x000fce00078e000b */
.L_x_8:
[----:B------:R-:W-:Y:S05]  /*0850*/  BSYNC.RECONVERGENT B0 ;  /* 0x0000000000007941 */ /* 0x000fea0003800200 */
.L_x_7:
[----:B------:R-:W-:-:S05]  /*0860*/  IMAD.SHL.U32 R8, R30, 0x40, RZ ;  /* 0x000000401e087824 */ /* 0x000fca00078e00ff */
[----:B------:R-:W-:-:S04]  /*0870*/  LOP3.LUT R8, R8, 0x40, RZ, 0xc0, !PT ;  /* 0x0000004008087812 */ /* 0x000fc800078ec0ff */
[----:B------:R-:W-:-:S05]  /*0880*/  IADD3 R36, P0, PT, R8, UR12, RZ ;  /* 0x0000000c08247c10 */ /* 0x000fca000ff1e0ff */
[----:B------:R-:W-:-:S05]  /*0890*/  IMAD.X R37, RZ, RZ, UR13, P0 ;  /* 0x0000000dff257e24 */ /* 0x000fca00080e06ff */
[----:B------:R-:W2:Y:S04]  /*08a0*/  LDG.E.128.CONSTANT R8, desc[UR6][R36.64] ;  /* 0x0000000624087981 */ /* 0x000ea8000c1e9d00 */
[----:B------:R-:W3:Y:S04]  /*08b0*/  LDG.E.128.CONSTANT R12, desc[UR6][R36.64+0x10] ;  /* 0x00001006240c7981 */ /* 0x000ee8000c1e9d00 */
[----:B------:R0:W4:Y:S01]  /*08c0*/  LDG.E.128.CONSTANT R16, desc[UR6][R36.64+0x20] ;  /* 0x0000200624107981 */ /* 0x000122000c1e9d00 */
[----:B------:R-:W-:Y:S02]  /*08d0*/  IMAD.U32 R20, RZ, RZ, UR8 ;  /* 0x00000008ff147e24 */ /* 0x000fe4000f8e00ff */
[----:B------:R-:W-:-:S06]  /*08e0*/  IMAD.U32 R21, RZ, RZ, UR9 ;  /* 0x00000009ff157e24 */ /* 0x000fcc000f8e00ff */
[----:B------:R-:W5:Y:S01]  /*08f0*/  LDG.E.128 R20, desc[UR6][R20.64] ;  /* 0x0000000614147981 */ /* 0x000f62000c1e1d00 */
[----:B------:R-:W-:Y:S01]  /*0900*/  LOP3.LUT R31, R30, 0x1, RZ, 0xc0, !PT ;  /* 0x000000011e1f7812 */ /* 0x000fe200078ec0ff */
[----:B------:R-:W-:Y:S01]  /*0910*/  IMAD.MOV.U32 R34, RZ, RZ, 0x20fd8164 ;  /* 0x20fd8164ff227424 */ /* 0x000fe200078e00ff */
[----:B0-----:R-:W-:Y:S01]  /*0920*/  DMUL R36, R32, R32 ;  /* 0x0000002020247228 */ /* 0x001fe20000000000 */
[----:B------:R-:W-:Y:S01]  /*0930*/  UIADD3 UR8, UP0, UPT, UR8, 0x10, URZ ;  /* 0x0000001008087890 */ /* 0x000fe2000ff1e0ff */
[----:B------:R-:W-:Y:S01]  /*0940*/  ISETP.NE.U32.AND P0, PT, R31, 0x1, PT ;  /* 0x000000011f00780c */ /* 0x000fe20003f05070 */
[----:B------:R-:W-:Y:S01]  /*0950*/  IMAD.MOV.U32 R31, RZ, RZ, 0x3da8ff83 ;  /* 0x3da8ff83ff1f7424 */ /* 0x000fe200078e00ff */
[----:B------:R-:W-:Y:S01]  /*0960*/  UIADD3 UR4, UPT, UPT, UR4, 0x1, URZ ;  /* 0x0000000104047890 */ /* 0x000fe2000fffe0ff */
[----:B------:R-:W-:Y:S01]  /*0970*/  DADD R26, R26, 1 ;  /* 0x3ff000001a1a7429 */ /* 0x000fe20000000000 */
[----:B------:R-:W-:Y:S01]  /*0980*/  FSEL R34, R34, -8.06006814911005101289e+34, !P0 ;  /* 0xf9785eba22227808 */ /* 0x000fe20004000000 */
[----:B------:R-:W-:Y:S01]  /*0990*/  UIADD3.X UR9, UPT, UPT, URZ, UR9, URZ, UP0, !UPT ;  /* 0x00000009ff097290 */ /* 0x000fe200087fe4ff */
[----:B------:R-:W-:Y:S01]  /*09a0*/  FSEL R35, -R31, 0.11223486810922622681, !P0 ;  /* 0x3de5db651f237808 */ /* 0x000fe20004000100 */
[----:B------:R-:W-:-:S05]  /*09b0*/  UISETP.NE.AND UP0, UPT, UR4, URZ, UPT ;  /* 0x000000ff0400728c */ /* 0x000fca000bf05270 */
[----:B--2---:R-:W-:-:S08]  /*09c0*/  DFMA R8, R36, R34, R8 ;  /* 0x000000222408722b */ /* 0x004fd00000000008 */
[----:B------:R-:W-:-:S08]  /*09d0*/  DFMA R8, R36, R8, R10 ;  /* 0x000000082408722b */ /* 0x000fd0000000000a */
[----:B---3--:R-:W-:Y:S02]  /*09e0*/  DFMA R8, R36, R8, R12 ;  /* 0x000000082408722b */ /* 0x008fe4000000000c */
[----:B-----5:R-:W-:-:S06]  /*09f0*/  DMUL R12, RZ, R22 ;  /* 0x00000016ff0c7228 */ /* 0x020fcc0000000000 */
[----:B------:R-:W-:Y:S02]  /*0a00*/  DFMA R8, R36, R8, R14 ;  /* 0x000000082408722b */ /* 0x000fe4000000000e */
[C---:B------:R-:W-:Y:S02]  /*0a10*/  DMUL R14, R28.reuse, R22 ;  /* 0x000000161c0e7228 */ /* 0x040fe40000000000 */
[----:B------:R-:W-:-:S04]  /*0a20*/  DFMA R12, R28, R20, -R12 ;  /* 0x000000141c0c722b */ /* 0x000fc8000000080c */
[----:B----4-:R-:W-:Y:S02]  /*0a30*/  DFMA R8, R36, R8, R16 ;  /* 0x000000082408722b */ /* 0x010fe40000000010 */
[----:B------:R-:W-:-:S06]  /*0a40*/  DFMA R14, RZ, R20, R14 ;  /* 0x00000014ff0e722b */ /* 0x000fcc000000000e */
[----:B------:R-:W-:-:S08]  /*0a50*/  DFMA R8, R36, R8, R18 ;  /* 0x000000082408722b */ /* 0x000fd00000000012 */
[----:B------:R-:W-:Y:S02]  /*0a60*/  DFMA R32, R8, R32, R32 ;  /* 0x000000200820722b */ /* 0x000fe40000000020 */
[----:B------:R-:W-:-:S10]  /*0a70*/  DFMA R8, R36, R8, 1 ;  /* 0x3ff000002408742b */ /* 0x000fd40000000008 */
[----:B------:R-:W-:Y:S02]  /*0a80*/  FSEL R10, R8, R32, !P0 ;  /* 0x00000020080a7208 */ /* 0x000fe40004000000 */
[----:B------:R-:W-:Y:S02]  /*0a90*/  FSEL R11, R9, R33, !P0 ;  /* 0x00000021090b7208 */ /* 0x000fe40004000000 */
[----:B------:R-:W-:-:S04]  /*0aa0*/  LOP3.LUT P0, RZ, R30, 0x2, RZ, 0xc0, !PT ;  /* 0x000000021eff7812 */ /* 0x000fc8000780c0ff */
[----:B------:R-:W-:-:S10]  /*0ab0*/  DADD R8, RZ, -R10 ;  /* 0x00000000ff087229 */ /* 0x000fd4000000080a */
[----:B------:R-:W-:Y:S02]  /*0ac0*/  FSEL R10, R10, R8, !P0 ;  /* 0x000000080a0a7208 */ /* 0x000fe40004000000 */
[----:B------:R-:W-:-:S06]  /*0ad0*/  FSEL R11, R11, R9, !P0 ;  /* 0x000000090b0b7208 */ /* 0x000fcc0004000000 */
[----:B------:R-:W-:Y:S02]  /*0ae0*/  DADD R8, RZ, R10 ;  /* 0x00000000ff087229 */ /* 0x000fe4000000000a */
[----:B------:R-:W-:-:S06]  /*0af0*/  DMUL R10, RZ, R10 ;  /* 0x0000000aff0a7228 */ /* 0x000fcc0000000000 */
[-C--:B------:R-:W-:Y:S02]  /*0b00*/  DMUL R16, R8, R22.reuse ;  /* 0x0000001608107228 */ /* 0x080fe40000000000 */
[----:B------:R-:W-:-:S06]  /*0b10*/  DMUL R22, R10, R22 ;  /* 0x000000160a167228 */ /* 0x000fcc0000000000 */
[-C--:B------:R-:W-:Y:S02]  /*0b20*/  DFMA R16, R10, R20.reuse, -R16 ;  /* 0x000000140a10722b */ /* 0x080fe40000000810 */
[----:B------:R-:W-:-:S06]  /*0b30*/  DFMA R22, R8, R20, R22 ;  /* 0x000000140816722b */ /* 0x000fcc0000000016 */
[----:B------:R-:W-:Y:S02]  /*0b40*/  DADD R12, R12, R16 ;  /* 0x000000000c0c7229 */ /* 0x000fe40000000010 */
[----:B------:R-:W-:-:S06]  /*0b50*/  DADD R14, R14, R22 ;  /* 0x000000000e0e7229 */ /* 0x000fcc0000000016 */
[----:B------:R-:W-:Y:S02]  /*0b60*/  DADD R4, R12, R4 ;  /* 0x000000000c047229 */ /* 0x000fe40000000004 */
[----:B------:R-:W-:Y:S01]  /*0b70*/  DADD R6, R14, R6 ;  /* 0x000000000e067229 */ /* 0x000fe20000000006 */
[----:B------:R-:W-:Y:S10]  /*0b80*/  BRA.U UP0, `(.L_x_10) ;  /* 0xfffffff500807547 */ /* 0x000ff4000b83ffff */
.L_x_0:
[----:B------:R-:W1:Y:S02]  /*0b90*/  LDC.64 R2, c[0x0][0x388] ;  /* 0x0000e200ff027b82 */ /* 0x000e640000000a00 */
[----:B-1----:R-:W-:-:S05]  /*0ba0*/  IMAD.WIDE R2, R0, 0x10, R2 ;  /* 0x0000001000027825 */ /* 0x002fca00078e0202 */
[----:B0-----:R-:W-:Y:S01]  /*0bb0*/  STG.E.128 desc[UR6][R2.64], R4 ;  /* 0x0000000402007986 */ /* 0x001fe2000c101d06 */
[----:B------:R-:W-:Y:S05]  /*0bc0*/  EXIT ;  /* 0x000000000000794d */ /* 0x000fea0003800000 */
        .weak           $__internal_0_$__cuda_sm20_div_rn_f64_full
        .type           $__internal_0_$__cuda_sm20_div_rn_f64_full,@function
        .size           $__internal_0_$__cuda_sm20_div_rn_f64_full,($_Z10direct_dftP7double2S0_i$__internal_trig_reduction_slowpathd - $__internal_0_$__cuda_sm20_div_rn_f64_full)
$__internal_0_$__cuda_sm20_div_rn_f64_full:
[C---:B------:R-:W-:Y:S01]  /*0bd0*/  FSETP.GEU.AND P0, PT, |R3|.reuse, 1.469367938527859385e-39, PT ;  /* 0x001000000300780b */ /* 0x040fe20003f0e200 */
[----:B------:R-:W-:Y:S01]  /*0be0*/  IMAD.MOV.U32 R20, RZ, RZ, 0x1 ;  /* 0x00000001ff147424 */ /* 0x000fe200078e00ff */
[----:B------:R-:W-:Y:S01]  /*0bf0*/  LOP3.LUT R10, R3, 0x800fffff, RZ, 0xc0, !PT ;  /* 0x800fffff030a7812 */ /* 0x000fe200078ec0ff */
[----:B------:R-:W-:Y:S01]  /*0c00*/  BSSY.RECONVERGENT B1, `(.L_x_11) ;  /* 0x0000055000017945 */ /* 0x000fe20003800200 */
[C---:B------:R-:W-:Y:S02]  /*0c10*/  FSETP.GEU.AND P2, PT, |R13|.reuse, 1.469367938527859385e-39, PT ;  /* 0x001000000d00780b */ /* 0x040fe40003f4e200 */
[----:B------:R-:W-:Y:S01]  /*0c20*/  LOP3.LUT R11, R10, 0x3ff00000, RZ, 0xfc, !PT ;  /* 0x3ff000000a0b7812 */ /* 0x000fe200078efcff */
[----:B------:R-:W-:Y:S01]  /*0c30*/  IMAD.MOV.U32 R10, RZ, RZ, R2 ;  /* 0x000000ffff0a7224 */ /* 0x000fe200078e0002 */
[----:B------:R-:W-:Y:S02]  /*0c40*/  LOP3.LUT R15, R13, 0x7ff00000, RZ, 0xc0, !PT ;  /* 0x7ff000000d0f7812 */ /* 0x000fe400078ec0ff */
[----:B------:R-:W-:-:S03]  /*0c50*/  LOP3.LUT R18, R3, 0x7ff00000, RZ, 0xc0, !PT ;  /* 0x7ff0000003127812 */ /* 0x000fc600078ec0ff */
[----:B------:R-:W-:Y:S01]  /*0c60*/  @!P0 DMUL R10, R2, 8.98846567431157953865e+307 ;  /* 0x7fe00000020a8828 */ /* 0x000fe20000000000 */
[----:B------:R-:W-:-:S03]  /*0c70*/  ISETP.GE.U32.AND P1, PT, R15, R18, PT ;  /* 0x000000120f00720c */ /* 0x000fc60003f26070 */
[----:B------:R-:W-:Y:S01]  /*0c80*/  @!P2 LOP3.LUT R16, R3, 0x7ff00000, RZ, 0xc0, !PT ;  /* 0x7ff000000310a812 */ /* 0x000fe200078ec0ff */
[----:B------:R-:W-:Y:S01]  /*0c90*/  @!P2 IMAD.MOV.U32 R22, RZ, RZ, RZ ;  /* 0x000000ffff16a224 */ /* 0x000fe200078e00ff */
[----:B------:R-:W0:Y:S02]  /*0ca0*/  MUFU.RCP64H R21, R11 ;  /* 0x0000000b00157308 */ /* 0x000e240000001800 */
[----:B------:R-:W-:Y:S01]  /*0cb0*/  @!P2 ISETP.GE.U32.AND P3, PT, R15, R16, PT ;  /* 0x000000100f00a20c */ /* 0x000fe20003f66070 */
[----:B------:R-:W-:-:S05]  /*0cc0*/  IMAD.MOV.U32 R16, RZ, RZ, 0x1ca00000 ;  /* 0x1ca00000ff107424 */ /* 0x000fca00078e00ff */
[----:B------:R-:W-:-:S04]  /*0cd0*/  @!P2 SEL R17, R16, 0x63400000, !P3 ;  /* 0x634000001011a807 */ /* 0x000fc80005800000 */
[----:B------:R-:W-:-:S04]  /*0ce0*/  @!P2 LOP3.LUT R17, R17, 0x80000000, R13, 0xf8, !PT ;  /* 0x800000001111a812 */ /* 0x000fc800078ef80d */
[----:B------:R-:W-:Y:S01]  /*0cf0*/  @!P2 LOP3.LUT R23, R17, 0x100000, RZ, 0xfc, !PT ;  /* 0x001000001117a812 */ /* 0x000fe200078efcff */
[----:B0-----:R-:W-:-:S08]  /*0d00*/  DFMA R8, R20, -R10, 1 ;  /* 0x3ff000001408742b */ /* 0x001fd0000000080a */
[----:B------:R-:W-:-:S08]  /*0d10*/  DFMA R8, R8, R8, R8 ;  /* 0x000000080808722b */ /* 0x000fd00000000008 */
[----:B------:R-:W-:Y:S01]  /*0d20*/  DFMA R20, R20, R8, R20 ;  /* 0x000000081414722b */ /* 0x000fe20000000014 */
[----:B------:R-:W-:Y:S01]  /*0d30*/  SEL R9, R16, 0x63400000, !P1 ;  /* 0x6340000010097807 */ /* 0x000fe20004800000 */
[----:B------:R-:W-:-:S03]  /*0d40*/  IMAD.MOV.U32 R8, RZ, RZ, R12 ;  /* 0x000000ffff087224 */ /* 0x000fc600078e000c */
[----:B------:R-:W-:-:S03]  /*0d50*/  LOP3.LUT R9, R9, 0x800fffff, R13, 0xf8, !PT ;  /* 0x800fffff09097812 */ /* 0x000fc600078ef80d */
[----:B------:R-:W-:-:S03]  /*0d60*/  DFMA R28, R20, -R10, 1 ;  /* 0x3ff00000141c742b */ /* 0x000fc6000000080a */
[----:B------:R-:W-:-:S05]  /*0d70*/  @!P2 DFMA R8, R8, 2, -R22 ;  /* 0x400000000808a82b */ /* 0x000fca0000000816 */
[----:B------:R-:W-:Y:S01]  /*0d80*/  DFMA R20, R20, R28, R20 ;  /* 0x0000001c1414722b */ /* 0x000fe20000000014 */
[----:B------:R-:W-:Y:S02]  /*0d90*/  IMAD.MOV.U32 R29, RZ, RZ, R15 ;  /* 0x000000ffff1d7224 */ /* 0x000fe400078e000f */
[----:B------:R-:W-:Y:S01]  /*0da0*/  IMAD.MOV.U32 R28, RZ, RZ, R18 ;  /* 0x000000ffff1c7224 */ /* 0x000fe200078e0012 */
[----:B------:R-:W-:Y:S02]  /*0db0*/  @!P0 LOP3.LUT R28, R11, 0x7ff00000, RZ, 0xc0, !PT ;  /* 0x7ff000000b1c8812 */ /* 0x000fe400078ec0ff */
[----:B------:R-:W-:Y:S02]  /*0dc0*/  @!P2 LOP3.LUT R29, R9, 0x7ff00000, RZ, 0xc0, !PT ;  /* 0x7ff00000091da812 */ /* 0x000fe400078ec0ff */
[----:B------:R-:W-:Y:S01]  /*0dd0*/  DMUL R22, R20, R8 ;  /* 0x0000000814167228 */ /* 0x000fe20000000000 */
[----:B------:R-:W-:Y:S02]  /*0de0*/  VIADD R30, R28, 0xffffffff ;  /* 0xffffffff1c1e7836 */ /* 0x000fe40000000000 */
[----:B------:R-:W-:-:S05]  /*0df0*/  VIADD R17, R29, 0xffffffff ;  /* 0xffffffff1d117836 */ /* 0x000fca0000000000 */
[----:B------:R-:W-:Y:S01]  /*0e00*/  DFMA R18, R22, -R10, R8 ;  /* 0x8000000a1612722b */ /* 0x000fe20000000008 */
[----:B------:R-:W-:-:S04]  /*0e10*/  ISETP.GT.U32.AND P0, PT, R17, 0x7feffffe, PT ;  /* 0x7feffffe1100780c */ /* 0x000fc80003f04070 */
[----:B------:R-:W-:-:S03]  /*0e20*/  ISETP.GT.U32.OR P0, PT, R30, 0x7feffffe, P0 ;  /* 0x7feffffe1e00780c */ /* 0x000fc60000704470 */
[----:B------:R-:W-:-:S10]  /*0e30*/  DFMA R18, R20, R18, R22 ;  /* 0x000000121412722b */ /* 0x000fd40000000016 */
[----:B------:R-:W-:Y:S05]  /*0e40*/  @P0 BRA `(.L_x_12) ;  /* 0x00000000006c0947 */ /* 0x000fea0003800000 */
[----:B------:R-:W-:-:S04]  /*0e50*/  LOP3.LUT R20, R3, 0x7ff00000, RZ, 0xc0, !PT ;  /* 0x7ff0000003147812 */ /* 0x000fc800078ec0ff */
[CC--:B------:R-:W-:Y:S02]  /*0e60*/  VIADDMNMX R12, R15.reuse, -R20.reuse, 0xb9600000, !PT ;  /* 0xb96000000f0c7446 */ /* 0x0c0fe40007800914 */
[----:B------:R-:W-:Y:S02]  /*0e70*/  ISETP.GE.U32.AND P0, PT, R15, R20, PT ;  /* 0x000000140f00720c */ /* 0x000fe40003f06070 */
[----:B------:R-:W-:Y:S02]  /*0e80*/  VIMNMX R12, PT, PT, R12, 0x46a00000, PT ;  /* 0x46a000000c0c7848 */ /* 0x000fe40003fe0100 */
[----:B------:R-:W-:-:S05]  /*0e90*/  SEL R15, R16, 0x63400000, !P0 ;  /* 0x63400000100f7807 */ /* 0x000fca0004000000 */
[----:B------:R-:W-:Y:S02]  /*0ea0*/  IMAD.IADD R15, R12, 0x1, -R15 ;  /* 0x000000010c0f7824 */ /* 0x000fe400078e0a0f */
[----:B------:R-:W-:Y:S02]  /*0eb0*/  IMAD.MOV.U32 R12, RZ, RZ, RZ ;  /* 0x000000ffff0c7224 */ /* 0x000fe400078e00ff */
[----:B------:R-:W-:-:S06]  /*0ec0*/  VIADD R13, R15, 0x7fe00000 ;  /* 0x7fe000000f0d7836 */ /* 0x000fcc0000000000 */
[----:B------:R-:W-:-:S10]  /*0ed0*/  DMUL R16, R18, R12 ;  /* 0x0000000c12107228 */ /* 0x000fd40000000000 */
[----:B------:R-:W-:-:S13]  /*0ee0*/  FSETP.GTU.AND P0, PT, |R17|, 1.469367938527859385e-39, PT ;  /* 0x001000001100780b */ /* 0x000fda0003f0c200 */
[----:B------:R-:W-:Y:S05]  /*0ef0*/  @P0 BRA `(.L_x_13) ;  /* 0x0000000000940947 */ /* 0x000fea0003800000 */
[----:B------:R-:W-:Y:S01]  /*0f00*/  DFMA R8, R18, -R10, R8 ;  /* 0x8000000a1208722b */ /* 0x000fe20000000008 */
[----:B------:R-:W-:-:S09]  /*0f10*/  IMAD.MOV.U32 R12, RZ, RZ, RZ ;  /* 0x000000ffff0c7224 */ /* 0x000fd200078e00ff */
[C---:B------:R-:W-:Y:S02]  /*0f20*/  FSETP.NEU.AND P0, PT, R9.reuse, RZ, PT ;  /* 0x000000ff0900720b */ /* 0x040fe40003f0d000 */
[----:B------:R-:W-:-:S04]  /*0f30*/  LOP3.LUT R11, R9, 0x80000000, R3, 0x48, !PT ;  /* 0x80000000090b7812 */ /* 0x000fc800078e4803 */
[----:B------:R-:W-:-:S07]  /*0f40*/  LOP3.LUT R13, R11, R13, RZ, 0xfc, !PT ;  /* 0x0000000d0b0d7212 */ /* 0x000fce00078efcff */
[----:B------:R-:W-:Y:S05]  /*0f50*/  @!P0 BRA `(.L_x_13) ;  /* 0x00000000007c8947 */ /* 0x000fea0003800000 */
[----:B------:R-:W-:Y:S01]  /*0f60*/  IMAD.MOV R9, RZ, RZ, -R15 ;  /* 0x000000ffff097224 */ /* 0x000fe200078e0a0f */
[----:B------:R-:W-:Y:S01]  /*0f70*/  DMUL.RP R12, R18, R12 ;  /* 0x0000000c120c7228 */ /* 0x000fe20000008000 */
[----:B------:R-:W-:-:S06]  /*0f80*/  IMAD.MOV.U32 R8, RZ, RZ, RZ ;  /* 0x000000ffff087224 */ /* 0x000fcc00078e00ff */
[----:B------:R-:W-:-:S03]  /*0f90*/  DFMA R8, R16, -R8, R18 ;  /* 0x800000081008722b */ /* 0x000fc60000000012 */
[----:B------:R-:W-:-:S03]  /*0fa0*/  LOP3.LUT R11, R13, R11, RZ, 0x3c, !PT ;  /* 0x0000000b0d0b7212 */ /* 0x000fc600078e3cff */
[----:B------:R-:W-:-:S04]  /*0fb0*/  IADD3 R8, PT, PT, -R15, -0x43300000, RZ ;  /* 0xbcd000000f087810 */ /* 0x000fc80007ffe1ff */
[----:B------:R-:W-:-:S04]  /*0fc0*/  FSETP.NEU.AND P0, PT, |R9|, R8, PT ;  /* 0x000000080900720b */ /* 0x000fc80003f0d200 */
[----:B------:R-:W-:Y:S02]  /*0fd0*/  FSEL R16, R12, R16, !P0 ;  /* 0x000000100c107208 */ /* 0x000fe40004000000 */
[----:B------:R-:W-:Y:S01]  /*0fe0*/  FSEL R17, R11, R17, !P0 ;  /* 0x000000110b117208 */ /* 0x000fe20004000000 */
[----:B------:R-:W-:Y:S06]  /*0ff0*/  BRA `(.L_x_13) ;  /* 0x0000000000547947 */ /* 0x000fec0003800000 */
.L_x_12:
[----:B------:R-:W-:-:S14]  /*1000*/  DSETP.NAN.AND P0, PT, R12, R12, PT ;  /* 0x0000000c0c00722a */ /* 0x000fdc0003f08000 */
[----:B------:R-:W-:Y:S05]  /*1010*/  @P0 BRA `(.L_x_14) ;  /* 0x0000000000440947 */ /* 0x000fea0003800000 */
[----:B------:R-:W-:-:S14]  /*1020*/  DSETP.NAN.AND P0, PT, R2, R2, PT ;  /* 0x000000020200722a */ /* 0x000fdc0003f08000 */
[----:B------:R-:W-:Y:S05]  /*1030*/  @P0 BRA `(.L_x_15) ;  /* 0x0000000000300947 */ /* 0x000fea0003800000 */
[----:B------:R-:W-:Y:S01]  /*1040*/  ISETP.NE.AND P0, PT, R29, R28, PT ;  /* 0x0000001c1d00720c */ /* 0x000fe20003f05270 */
[----:B------:R-:W-:Y:S02]  /*1050*/  IMAD.MOV.U32 R16, RZ, RZ, 0x0 ;  /* 0x00000000ff107424 */ /* 0x000fe400078e00ff */
[----:B------:R-:W-:-:S10]  /*1060*/  IMAD.MOV.U32 R17, RZ, RZ, -0x80000 ;  /* 0xfff80000ff117424 */ /* 0x000fd400078e00ff */
[----:B------:R-:W-:Y:S05]  /*1070*/  @!P0 BRA `(.L_x_13) ;  /* 0x0000000000348947 */ /* 0x000fea0003800000 */
[----:B------:R-:W-:Y:S02]  /*1080*/  ISETP.NE.AND P0, PT, R29, 0x7ff00000, PT ;  /* 0x7ff000001d00780c */ /* 0x000fe40003f05270 */
[----:B------:R-:W-:Y:S02]  /*1090*/  LOP3.LUT R17, R13, 0x80000000, R3, 0x48, !PT ;  /* 0x800000000d117812 */ /* 0x000fe400078e4803 */
[----:B------:R-:W-:-:S13]  /*10a0*/  ISETP.EQ.OR P0, PT, R28, RZ, !P0 ;  /* 0x000000ff1c00720c */ /* 0x000fda0004702670 */
[----:B------:R-:W-:Y:S01]  /*10b0*/  @P0 LOP3.LUT R8, R17, 0x7ff00000, RZ, 0xfc, !PT ;  /* 0x7ff0000011080812 */ /* 0x000fe200078efcff */
[----:B------:R-:W-:Y:S02]  /*10c0*/  @!P0 IMAD.MOV.U32 R16, RZ, RZ, RZ ;  /* 0x000000ffff108224 */ /* 0x000fe400078e00ff */
[----:B------:R-:W-:Y:S02]  /*10d0*/  @P0 IMAD.MOV.U32 R16, RZ, RZ, RZ ;  /* 0x000000ffff100224 */ /* 0x000fe400078e00ff */
[----:B------:R-:W-:Y:S01]  /*10e0*/  @P0 IMAD.MOV.U32 R17, RZ, RZ, R8 ;  /* 0x000000ffff110224 */ /* 0x000fe200078e0008 */
[----:B------:R-:W-:Y:S06]  /*10f0*/  BRA `(.L_x_13) ;  /* 0x0000000000147947 */ /* 0x000fec0003800000 */
.L_x_15:
[----:B------:R-:W-:Y:S01]  /*1100*/  LOP3.LUT R17, R3, 0x80000, RZ, 0xfc, !PT ;  /* 0x0008000003117812 */ /* 0x000fe200078efcff */
[----:B------:R-:W-:Y:S01]  /*1110*/  IMAD.MOV.U32 R16, RZ, RZ, R2 ;  /* 0x000000ffff107224 */ /* 0x000fe200078e0002 */
[----:B------:R-:W-:Y:S06]  /*1120*/  BRA `(.L_x_13) ;  /* 0x0000000000087947 */ /* 0x000fec0003800000 */
.L_x_14:
[----:B------:R-:W-:Y:S01]  /*1130*/  LOP3.LUT R17, R13, 0x80000, RZ, 0xfc, !PT ;  /* 0x000800000d117812 */ /* 0x000fe200078efcff */
[----:B------:R-:W-:-:S07]  /*1140*/  IMAD.MOV.U32 R16, RZ, RZ, R12 ;  /* 0x000000ffff107224 */ /* 0x000fce00078e000c */
.L_x_13:
[----:B------:R-:W-:Y:S05]  /*1150*/  BSYNC.RECONVERGENT B1 ;  /* 0x0000000000017941 */ /* 0x000fea0003800200 */
.L_x_11:
[----:B------:R-:W-:Y:S02]  /*1160*/  IMAD.MOV.U32 R15, RZ, RZ, 0x0 ;  /* 0x00000000ff0f7424 */ /* 0x000fe400078e00ff */
[----:B------:R-:W-:Y:S02]  /*1170*/  IMAD.MOV.U32 R20, RZ, RZ, R16 ;  /* 0x000000ffff147224 */ /* 0x000fe400078e0010 */
[----:B------:R-:W-:Y:S01]  /*1180*/  IMAD.MOV.U32 R21, RZ, RZ, R17 ;  /* 0x000000ffff157224 */ /* 0x000fe200078e0011 */
[----:B------:R-:W-:Y:S06]  /*1190*/  RET.REL.NODEC R14 `(_Z10direct_dftP7double2S0_i) ;  /* 0xffffffec0e987950 */ /* 0x000fec0003c3ffff */
        .type           $_Z10direct_dftP7double2S0_i$__internal_trig_reduction_slowpathd,@function
        .size           $_Z10direct_dftP7double2S0_i$__internal_trig_reduction_slowpathd,(.L_x_25 - $_Z10direct_dftP7double2S0_i$__internal_trig_reduction_slowpathd)
$_Z10direct_dftP7double2S0_i$__internal_trig_reduction_slowpathd:
[--C-:B------:R-:W-:Y:S01]  /*11a0*/  SHF.R.U32.HI R16, RZ, 0x14, R18.reuse ;  /* 0x00000014ff107819 */ /* 0x100fe20000011612 */
[----:B------:R-:W-:Y:S02]  /*11b0*/  IMAD.MOV.U32 R11, RZ, RZ, R18 ;  /* 0x000000ffff0b7224 */ /* 0x000fe400078e0012 */
[----:B------:R-:W-:Y:S01]  /*11c0*/  IMAD.MOV.U32 R8, RZ, RZ, RZ ;  /* 0x000000ffff087224 */ /* 0x000fe200078e00ff */
[----:B------:R-:W-:-:S04]  /*11d0*/  LOP3.LUT R9, R16, 0x7ff, RZ, 0xc0, !PT ;  /* 0x000007ff10097812 */ /* 0x000fc800078ec0ff */
[----:B------:R-:W-:-:S13]  /*11e0*/  ISETP.NE.AND P0, PT, R9, 0x7ff, PT ;  /* 0x000007ff0900780c */ /* 0x000fda0003f05270 */
[----:B------:R-:W-:Y:S05]  /*11f0*/  @!P0 BRA `(.L_x_16) ;  /* 0x0000000800488947 */ /* 0x000fea0003800000 */
[----:B------:R-:W-:Y:S01]  /*1200*/  VIADD R8, R9, 0xfffffc00 ;  /* 0xfffffc0009087836 */ /* 0x000fe20000000000 */
[----:B------:R-:W-:Y:S01]  /*1210*/  BSSY.RECONVERGENT B2, `(.L_x_17) ;  /* 0x000002f000027945 */ /* 0x000fe20003800200 */
[----:B------:R-:W-:-:S03]  /*1220*/  CS2R R12, SRZ ;  /* 0x00000000000c7805 */ /* 0x000fc6000001ff00 */
[----:B------:R-:W-:Y:S02]  /*1230*/  SHF.R.U32.HI R19, RZ, 0x6, R8 ;  /* 0x00000006ff137819 */ /* 0x000fe40000011608 */
[----:B------:R-:W-:Y:S02]  /*1240*/  ISETP.GE.U32.AND P0, PT, R8, 0x80, PT ;  /* 0x000000800800780c */ /* 0x000fe40003f06070 */
[C---:B------:R-:W-:Y:S02]  /*1250*/  IADD3 R14, PT, PT, -R19.reuse, 0x13, RZ ;  /* 0x00000013130e7810 */ /* 0x040fe40007ffe1ff */
[----:B------:R-:W-:Y:S02]  /*1260*/  IADD3 R15, PT, PT, -R19, 0xf, RZ ;  /* 0x0000000f130f7810 */ /* 0x000fe40007ffe1ff */
[----:B------:R-:W-:-:S04]  /*1270*/  SEL R14, R14, 0x12, P0 ;  /* 0x000000120e0e7807 */ /* 0x000fc80000000000 */
[----:B------:R-:W-:-:S13]  /*1280*/  ISETP.GE.AND P0, PT, R15, R14, PT ;  /* 0x0000000e0f00720c */ /* 0x000fda0003f06270 */
[----:B------:R-:W-:Y:S05]  /*1290*/  @P0 BRA `(.L_x_18) ;  /* 0x0000000000980947 */ /* 0x000fea0003800000 */
[----:B------:R-:W0:Y:S01]  /*12a0*/  LDC.64 R8, c[0x0][0x358] ;  /* 0x0000d600ff087b82 */ /* 0x000e220000000a00 */
[C---:B------:R-:W-:Y:S01]  /*12b0*/  SHF.L.U64.HI R31, R10.reuse, 0xb, R11 ;  /* 0x0000000b0a1f7819 */ /* 0x040fe2000001020b */
[----:B------:R-:W-:Y:S01]  /*12c0*/  BSSY.RECONVERGENT B3, `(.L_x_19) ;  /* 0x0000022000037945 */ /* 0x000fe20003800200 */
[----:B------:R-:W-:Y:S01]  /*12d0*/  IMAD.SHL.U32 R17, R10, 0x800, RZ ;  /* 0x000008000a117824 */ /* 0x000fe200078e00ff */
[----:B------:R-:W-:Y:S01]  /*12e0*/  IADD3 R23, PT, PT, RZ, -R19, -R14 ;  /* 0x80000013ff177210 */ /* 0x000fe20007ffe80e */
[----:B------:R-:W-:Y:S01]  /*12f0*/  IMAD.MOV.U32 R30, RZ, RZ, RZ ;  /* 0x000000ffff1e7224 */ /* 0x000fe200078e00ff */
[----:B------:R-:W-:Y:S02]  /*1300*/  CS2R R12, SRZ ;  /* 0x00000000000c7805 */ /* 0x000fe4000001ff00 */
[----:B------:R-:W-:-:S07]  /*1310*/  LOP3.LUT R31, R31, 0x80000000, RZ, 0xfc, !PT ;  /* 0x800000001f1f7812 */ /* 0x000fce00078efcff */
.L_x_20:
[----:B------:R-:W1:Y:S01]  /*1320*/  LDC.64 R10, c[0x4][RZ] ;  /* 0x01000000ff0a7b82 */ /* 0x000e620000000a00 */
[----:B0-----:R-:W-:Y:S02]  /*1330*/  R2UR UR10, R8 ;  /* 0x00000000080a72ca */ /* 0x001fe400000e0000 */
[----:B------:R-:W-:Y:S01]  /*1340*/  R2UR UR11, R9 ;  /* 0x00000000090b72ca */ /* 0x000fe200000e0000 */
[----:B-1----:R-:W-:-:S12]  /*1350*/  IMAD.WIDE R10, R15, 0x8, R10 ;  /* 0x000000080f0a7825 */ /* 0x002fd800078e020a */
[----:B------:R-:W2:Y:S01]  /*1360*/  LDG.E.64.CONSTANT R10, desc[UR10][R10.64] ;  /* 0x0000000a0a0a7981 */ /* 0x000ea2000c1e9b00 */
[----:B------:R-:W-:Y:S02]  /*1370*/  VIADD R23, R23, 0x1 ;  /* 0x0000000117177836 */ /* 0x000fe40000000000 */
[----:B------:R-:W-:Y:S02]  /*1380*/  VIADD R15, R15, 0x1 ;  /* 0x000000010f0f7836 */ /* 0x000fe40000000000 */
[----:B--2---:R-:W-:-:S04]  /*1390*/  IMAD.WIDE.U32 R12, P2, R10, R17, R12 ;  /* 0x000000110a0c7225 */ /* 0x004fc8000784000c */
[----:B------:R-:W-:Y:S02]  /*13a0*/  IMAD R33, R10, R31, RZ ;  /* 0x0000001f0a217224 */ /* 0x000fe400078e02ff */
[CC--:B------:R-:W-:Y:S02]  /*13b0*/  IMAD R32, R11.reuse, R17.reuse, RZ ;  /* 0x000000110b207224 */ /* 0x0c0fe400078e02ff */
[----:B------:R-:W-:Y:S01]  /*13c0*/  IMAD.HI.U32 R35, R11, R17, RZ ;  /* 0x000000110b237227 */ /* 0x000fe200078e00ff */
[----:B------:R-:W-:-:S03]  /*13d0*/  IADD3 R13, P0, PT, R33, R13, RZ ;  /* 0x0000000d210d7210 */ /* 0x000fc60007f1e0ff */
[----:B------:R-:W-:Y:S01]  /*13e0*/  IMAD R33, R30, 0x8, R1 ;  /* 0x000000081e217824 */ /* 0x000fe200078e0201 */
[----:B------:R-:W-:Y:S01]  /*13f0*/  IADD3 R13, P1, PT, R32, R13, RZ ;  /* 0x0000000d200d7210 */ /* 0x000fe20007f3e0ff */
[----:B------:R-:W-:-:S04]  /*1400*/  IMAD.HI.U32 R32, R10, R31, RZ ;  /* 0x0000001f0a207227 */ /* 0x000fc800078e00ff */
[----:B------:R-:W-:Y:S01]  /*1410*/  IMAD.X R10, RZ, RZ, R32, P2 ;  /* 0x000000ffff0a7224 */ /* 0x000fe200010e0620 */
[----:B------:R0:W-:Y:S01]  /*1420*/  STL.64 [R33], R12 ;  /* 0x0000000c21007387 */ /* 0x0001e20000100a00 */
[----:B------:R-:W-:-:S03]  /*1430*/  IMAD.HI.U32 R32, R11, R31, RZ ;  /* 0x0000001f0b207227 */ /* 0x000fc600078e00ff */
[----:B------:R-:W-:Y:S01]  /*1440*/  IADD3.X R10, P0, PT, R35, R10, RZ, P0, !PT ;  /* 0x0000000a230a7210 */ /* 0x000fe2000071e4ff */
[----:B------:R-:W-:Y:S02]  /*1450*/  IMAD R11, R11, R31, RZ ;  /* 0x0000001f0b0b7224 */ /* 0x000fe400078e02ff */
[----:B------:R-:W-:-:S03]  /*1460*/  VIADD R30, R30, 0x1 ;  /* 0x000000011e1e7836 */ /* 0x000fc60000000000 */
[----:B------:R-:W-:Y:S01]  /*1470*/  IADD3.X R11, P1, PT, R11, R10, RZ, P1, !PT ;  /* 0x0000000a0b0b7210 */ /* 0x000fe20000f3e4ff */
[----:B------:R-:W-:Y:S01]  /*1480*/  IMAD.X R10, RZ, RZ, R32, P0 ;  /* 0x000000ffff0a7224 */ /* 0x000fe200000e0620 */
[----:B------:R-:W-:-:S03]  /*1490*/  ISETP.NE.AND P0, PT, R23, -0xf, PT ;  /* 0xfffffff11700780c */ /* 0x000fc60003f05270 */
[----:B------:R-:W-:Y:S02]  /*14a0*/  IMAD.X R10, RZ, RZ, R10, P1 ;  /* 0x000000ffff0a7224 */ /* 0x000fe400008e060a */
[----:B0-----:R-:W-:Y:S02]  /*14b0*/  IMAD.MOV.U32 R12, RZ, RZ, R11 ;  /* 0x000000ffff0c7224 */ /* 0x001fe400078e000b */
[----:B------:R-:W-:-:S06]  /*14c0*/  IMAD.MOV.U32 R13, RZ, RZ, R10 ;  /* 0x000000ffff0d7224 */ /* 0x000fcc00078e000a */
[----:B------:R-:W-:Y:S05]  /*14d0*/  @P0 BRA `(.L_x_20) ;  /* 0xfffffffc00900947 */ /* 0x000fea000383ffff */
[----:B------:R-:W-:Y:S05]  /*14e0*/  BSYNC.RECONVERGENT B3 ;  /* 0x0000000000037941 */ /* 0x000fea0003800200 */
.L_x_19:
[----:B------:R-:W-:-:S07]  /*14f0*/  IMAD.MOV.U32 R15, RZ, RZ, R14 ;  /* 0x000000ffff0f7224 */ /* 0x000fce00078e000e */
.L_x_18:
[----:B------:R-:W-:Y:S05]  /*1500*/  BSYNC.RECONVERGENT B2 ;  /* 0x0000000000027941 */ /* 0x000fea0003800200 */
.L_x_17:
[----:B------:R-:W-:Y:S01]  /*1510*/  LOP3.LUT P0, R33, R16, 0x3f, RZ, 0xc0, !PT ;  /* 0x0000003f10217812 */ /* 0x000fe2000780c0ff */
[----:B------:R-:W-:-:S04]  /*1520*/  IMAD.IADD R8, R19, 0x1, R15 ;  /* 0x0000000113087824 */ /* 0x000fc800078e020f */
[----:B------:R-:W-:-:S05]  /*1530*/  IMAD.U32 R35, R8, 0x8, R1 ;  /* 0x0000000808237824 */ /* 0x000fca00078e0001 */
[----:B------:R0:W-:Y:S04]  /*1540*/  STL.64 [R35+-0x78], R12 ;  /* 0xffff880c23007387 */ /* 0x0001e80000100a00 */
[----:B------:R-:W2:Y:S04]  /*1550*/  @P0 LDL.64 R16, [R1+0x8] ;  /* 0x0000080001100983 */ /* 0x000ea80000100a00 */
[----:B------:R-:W3:Y:S04]  /*1560*/  LDL.64 R10, [R1+0x10] ;  /* 0x00001000010a7983 */ /* 0x000ee80000100a00 */
[----:B------:R-:W4:Y:S01]  /*1570*/  LDL.64 R8, [R1+0x18] ;  /* 0x0000180001087983 */ /* 0x000f220000100a00 */
[----:B------:R-:W-:Y:S01]  /*1580*/  @P0 LOP3.LUT R14, R33, 0x3f, RZ, 0x3c, !PT ;  /* 0x0000003f210e0812 */ /* 0x000fe200078e3cff */
[----:B------:R-:W-:Y:S01]  /*1590*/  BSSY.RECONVERGENT B2, `(.L_x_21) ;  /* 0x0000034000027945 */ /* 0x000fe20003800200 */
[----:B--2---:R-:W-:-:S02]  /*15a0*/  @P0 SHF.R.U64 R15, R16, 0x1, R17 ;  /* 0x00000001100f0819 */ /* 0x004fc40000001211 */
[----:B------:R-:W-:Y:S02]  /*15b0*/  @P0 SHF.R.U32.HI R17, RZ, 0x1, R17 ;  /* 0x00000001ff110819 */ /* 0x000fe40000011611 */
[CC--:B---3--:R-:W-:Y:S02]  /*15c0*/  @P0 SHF.L.U32 R19, R10.reuse, R33.reuse, RZ ;  /* 0x000000210a130219 */ /* 0x0c8fe400000006ff */
[----:B0-----:R-:W-:Y:S02]  /*15d0*/  @P0 SHF.R.U64 R12, R15, R14, R17 ;  /* 0x0000000e0f0c0219 */ /* 0x001fe40000001211 */
[--C-:B------:R-:W-:Y:S02]  /*15e0*/  @P0 SHF.R.U32.HI R31, RZ, 0x1, R11.reuse ;  /* 0x00000001ff1f0819 */ /* 0x100fe4000001160b */
[C-C-:B------:R-:W-:Y:S02]  /*15f0*/  @P0 SHF.R.U64 R23, R10.reuse, 0x1, R11.reuse ;  /* 0x000000010a170819 */ /* 0x140fe4000000120b */
[----:B------:R-:W-:-:S02]  /*1600*/  @P0 SHF.L.U64.HI R16, R10, R33, R11 ;  /* 0x000000210a100219 */ /* 0x000fc4000001020b */
[----:B------:R-:W-:Y:S02]  /*1610*/  @P0 SHF.R.U32.HI R13, RZ, R14, R17 ;  /* 0x0000000eff0d0219 */ /* 0x000fe40000011611 */
[----:B------:R-:W-:Y:S02]  /*1620*/  @P0 LOP3.LUT R10, R19, R12, RZ, 0xfc, !PT ;  /* 0x0000000c130a0212 */ /* 0x000fe400078efcff */
[----:B----4-:R-:W-:Y:S02]  /*1630*/  @P0 SHF.L.U32 R15, R8, R33, RZ ;  /* 0x00000021080f0219 */ /* 0x010fe400000006ff */
[----:B------:R-:W-:Y:S01]  /*1640*/  @P0 SHF.R.U64 R30, R23, R14, R31 ;  /* 0x0000000e171e0219 */ /* 0x000fe2000000121f */
[----:B------:R-:W-:Y:S01]  /*1650*/  IMAD.SHL.U32 R12, R10, 0x4, RZ ;  /* 0x000000040a0c7824 */ /* 0x000fe200078e00ff */
[----:B------:R-:W-:Y:S02]  /*1660*/  @P0 LOP3.LUT R11, R16, R13, RZ, 0xfc, !PT ;  /* 0x0000000d100b0212 */ /* 0x000fe400078efcff */
[----:B------:R-:W-:-:S02]  /*1670*/  @P0 SHF.L.U64.HI R16, R8, R33, R9 ;  /* 0x0000002108100219 */ /* 0x000fc40000010209 */
[----:B------:R-:W-:Y:S02]  /*1680*/  @P0 SHF.R.U32.HI R31, RZ, R14, R31 ;  /* 0x0000000eff1f0219 */ /* 0x000fe4000001161f */
[----:B------:R-:W-:Y:S02]  /*1690*/  @P0 LOP3.LUT R8, R15, R30, RZ, 0xfc, !PT ;  /* 0x0000001e0f080212 */ /* 0x000fe400078efcff */
[----:B------:R-:W-:Y:S02]  /*16a0*/  SHF.L.U64.HI R14, R10, 0x2, R11 ;  /* 0x000000020a0e7819 */ /* 0x000fe4000001020b */
[----:B------:R-:W-:Y:S02]  /*16b0*/  @P0 LOP3.LUT R9, R16, R31, RZ, 0xfc, !PT ;  /* 0x0000001f10090212 */ /* 0x000fe400078efcff */
[----:B------:R-:W-:Y:S02]  /*16c0*/  SHF.L.W.U32.HI R11, R11, 0x2, R8 ;  /* 0x000000020b0b7819 */ /* 0x000fe40000010e08 */
[----:B------:R-:W-:-:S02]  /*16d0*/  IADD3 RZ, P0, PT, RZ, -R12, RZ ;  /* 0x8000000cffff7210 */ /* 0x000fc40007f1e0ff */
[----:B------:R-:W-:Y:S02]  /*16e0*/  LOP3.LUT R10, RZ, R14, RZ, 0x33, !PT ;  /* 0x0000000eff0a7212 */ /* 0x000fe400078e33ff */
[----:B------:R-:W-:Y:S02]  /*16f0*/  SHF.L.W.U32.HI R8, R8, 0x2, R9 ;  /* 0x0000000208087819 */ /* 0x000fe40000010e09 */
[----:B------:R-:W-:Y:S02]  /*1700*/  LOP3.LUT R13, RZ, R11, RZ, 0x33, !PT ;  /* 0x0000000bff0d7212 */ /* 0x000fe400078e33ff */
[----:B------:R-:W-:Y:S02]  /*1710*/  IADD3.X R15, P0, PT, RZ, R10, RZ, P0, !PT ;  /* 0x0000000aff0f7210 */ /* 0x000fe4000071e4ff */
[----:B------:R-:W-:Y:S02]  /*1720*/  LOP3.LUT R10, RZ, R8, RZ, 0x33, !PT ;  /* 0x00000008ff0a7212 */ /* 0x000fe400078e33ff */
[----:B------:R-:W-:-:S02]  /*1730*/  IADD3.X R16, P1, PT, RZ, R13, RZ, P0, !PT ;  /* 0x0000000dff107210 */ /* 0x000fc4000073e4ff */
[----:B------:R-:W-:-:S03]  /*1740*/  ISETP.GT.U32.AND P2, PT, R11, -0x1, PT ;  /* 0xffffffff0b00780c */ /* 0x000fc60003f44070 */
[----:B------:R-:W-:Y:S01]  /*1750*/  IMAD.X R13, RZ, RZ, R10, P1 ;  /* 0x000000ffff0d7224 */ /* 0x000fe200008e060a */
[----:B------:R-:W-:-:S04]  /*1760*/  ISETP.GT.AND.EX P0, PT, R8, -0x1, PT, P2 ;  /* 0xffffffff0800780c */ /* 0x000fc80003f04320 */
[----:B------:R-:W-:Y:S02]  /*1770*/  SEL R10, R8, R13, P0 ;  /* 0x0000000d080a7207 */ /* 0x000fe40000000000 */
[----:B------:R-:W-:Y:S02]  /*1780*/  SEL R13, R11, R16, P0 ;  /* 0x000000100b0d7207 */ /* 0x000fe40000000000 */
[----:B------:R-:W-:-:S04]  /*1790*/  ISETP.NE.U32.AND P1, PT, R10, RZ, PT ;  /* 0x000000ff0a00720c */ /* 0x000fc80003f25070 */
[----:B------:R-:W-:Y:S01]  /*17a0*/  SEL R16, R13, R10, !P1 ;  /* 0x0000000a0d107207 */ /* 0x000fe20004800000 */
[----:B------:R-:W-:-:S05]  /*17b0*/  @!P0 IMAD.MOV R12, RZ, RZ, -R12 ;  /* 0x000000ffff0c8224 */ /* 0x000fca00078e0a0c */
[----:B------:R-:W0:Y:S02]  /*17c0*/  FLO.U32 R16, R16 ;  /* 0x0000001000107300 */ /* 0x000e2400000e0000 */
[C---:B0-----:R-:W-:Y:S02]  /*17d0*/  IADD3 R17, PT, PT, -R16.reuse, 0x1f, RZ ;  /* 0x0000001f10117810 */ /* 0x041fe40007ffe1ff */
[----:B------:R-:W-:-:S03]  /*17e0*/  IADD3 R11, PT, PT, -R16, 0x3f, RZ ;  /* 0x0000003f100b7810 */ /* 0x000fc60007ffe1ff */
[----:B------:R-:W-:Y:S01]  /*17f0*/  @P1 IMAD.MOV R11, RZ, RZ, R17 ;  /* 0x000000ffff0b1224 */ /* 0x000fe200078e0211 */
[----:B------:R-:W-:-:S04]  /*1800*/  SEL R17, R14, R15, P0 ;  /* 0x0000000f0e117207 */ /* 0x000fc80000000000 */
[----:B------:R-:W-:-:S13]  /*1810*/  ISETP.NE.AND P1, PT, R11, RZ, PT ;  /* 0x000000ff0b00720c */ /* 0x000fda0003f25270 */
[----:B------:R-:W-:Y:S05]  /*1820*/  @!P1 BRA `(.L_x_22) ;  /* 0x0000000000289947 */ /* 0x000fea0003800000 */
[--C-:B------:R-:W-:Y:S02]  /*1830*/  SHF.R.U64 R15, R12, 0x1, R17.reuse ;  /* 0x000000010c0f7819 */ /* 0x100fe40000001211 */
[C---:B------:R-:W-:Y:S02]  /*1840*/  LOP3.LUT R12, R11.reuse, 0x3f, RZ, 0xc0, !PT ;  /* 0x0000003f0b0c7812 */ /* 0x040fe400078ec0ff */
[----:B------:R-:W-:Y:S02]  /*1850*/  SHF.R.U32.HI R17, RZ, 0x1, R17 ;  /* 0x00000001ff117819 */ /* 0x000fe40000011611 */
[----:B------:R-:W-:Y:S02]  /*1860*/  LOP3.LUT R14, R11, 0x3f, RZ, 0xc, !PT ;  /* 0x0000003f0b0e7812 */ /* 0x000fe400078e0cff */
[CC--:B------:R-:W-:Y:S02]  /*1870*/  SHF.L.U64.HI R19, R13.reuse, R12.reuse, R10 ;  /* 0x0000000c0d137219 */ /* 0x0c0fe4000001020a */
[----:B------:R-:W-:-:S02]  /*1880*/  SHF.L.U32 R12, R13, R12, RZ ;  /* 0x0000000c0d0c7219 */ /* 0x000fc400000006ff */
[-CC-:B------:R-:W-:Y:S02]  /*1890*/  SHF.R.U64 R13, R15, R14.reuse, R17.reuse ;  /* 0x0000000e0f0d7219 */ /* 0x180fe40000001211 */
[----:B------:R-:W-:Y:S02]  /*18a0*/  SHF.R.U32.HI R10, RZ, R14, R17 ;  /* 0x0000000eff0a7219 */ /* 0x000fe40000011611 */
[----:B------:R-:W-:Y:S02]  /*18b0*/  LOP3.LUT R13, R12, R13, RZ, 0xfc, !PT ;  /* 0x0000000d0c0d7212 */ /* 0x000fe400078efcff */
[----:B------:R-:W-:-:S07]  /*18c0*/  LOP3.LUT R10, R19, R10, RZ, 0xfc, !PT ;  /* 0x0000000a130a7212 */ /* 0x000fce00078efcff */
.L_x_22:
[----:B------:R-:W-:Y:S05]  /*18d0*/  BSYNC.RECONVERGENT B2 ;  /* 0x0000000000027941 */ /* 0x000fea0003800200 */
.L_x_21:
[----:B------:R-:W-:-:S04]  /*18e0*/  IMAD.WIDE.U32 R16, R13, 0x2168c235, RZ ;  /* 0x2168c2350d107825 */ /* 0x000fc800078e00ff */
[----:B------:R-:W-:Y:S01]  /*18f0*/  IMAD.MOV.U32 R14, RZ, RZ, R17 ;  /* 0x000000ffff0e7224 */ /* 0x000fe200078e0011 */
[----:B------:R-:W-:Y:S01]  /*1900*/  IADD3 RZ, P1, PT, R16, R16, RZ ;  /* 0x0000001010ff7210 */ /* 0x000fe20007f3e0ff */
[----:B------:R-:W-:Y:S02]  /*1910*/  IMAD.MOV.U32 R15, RZ, RZ, RZ ;  /* 0x000000ffff0f7224 */ /* 0x000fe400078e00ff */
[----:B------:R-:W-:-:S04]  /*1920*/  IMAD.WIDE.U32 R12, R13, -0x36f0255e, R14 ;  /* 0xc90fdaa20d0c7825 */ /* 0x000fc800078e000e */
[----:B------:R-:W-:-:S04]  /*1930*/  IMAD.HI.U32 R14, R10, -0x36f0255e, RZ ;  /* 0xc90fdaa20a0e7827 */ /* 0x000fc800078e00ff */
[----:B------:R-:W-:-:S04]  /*1940*/  IMAD.WIDE.U32 R12, P2, R10, 0x2168c235, R12 ;  /* 0x2168c2350a0c7825 */ /* 0x000fc8000784000c */
[----:B------:R-:W-:Y:S01]  /*1950*/  IMAD R15, R10, -0x36f0255e, RZ ;  /* 0xc90fdaa20a0f7824 */ /* 0x000fe200078e02ff */
[----:B------:R-:W-:Y:S01]  /*1960*/  IADD3.X RZ, P1, PT, R12, R12, RZ, P1, !PT ;  /* 0x0000000c0cff7210 */ /* 0x000fe20000f3e4ff */
[----:B------:R-:W-:-:S03]  /*1970*/  IMAD.X R10, RZ, RZ, R14, P2 ;  /* 0x000000ffff0a7224 */ /* 0x000fc600010e060e */
[----:B------:R-:W-:-:S04]  /*1980*/  IADD3 R13, P2, PT, R15, R13, RZ ;  /* 0x0000000d0f0d7210 */ /* 0x000fc80007f5e0ff */
[C---:B------:R-:W-:Y:S01]  /*1990*/  ISETP.GT.U32.AND P3, PT, R13.reuse, RZ, PT ;  /* 0x000000ff0d00720c */ /* 0x040fe20003f64070 */
[----:B------:R-:W-:Y:S01]  /*19a0*/  IMAD.X R10, RZ, RZ, R10, P2 ;  /* 0x000000ffff0a7224 */ /* 0x000fe200010e060a */
[----:B------:R-:W-:-:S04]  /*19b0*/  IADD3.X R12, P2, PT, R13, R13, RZ, P1, !PT ;  /* 0x0000000d0d0c7210 */ /* 0x000fc80000f5e4ff */
[C---:B------:R-:W-:Y:S01]  /*19c0*/  ISETP.GT.AND.EX P1, PT, R10.reuse, RZ, PT, P3 ;  /* 0x000000ff0a00720c */ /* 0x040fe20003f24330 */
[----:B------:R-:W-:-:S03]  /*19d0*/  IMAD.X R15, R10, 0x1, R10, P2 ;  /* 0x000000010a0f7824 */ /* 0x000fc600010e060a */
[----:B------:R-:W-:Y:S02]  /*19e0*/  SEL R12, R12, R13, P1 ;  /* 0x0000000d0c0c7207 */ /* 0x000fe40000800000 */
[----:B------:R-:W-:Y:S02]  /*19f0*/  SEL R13, R15, R10, P1 ;  /* 0x0000000a0f0d7207 */ /* 0x000fe40000800000 */
[----:B------:R-:W-:Y:S02]  /*1a00*/  IADD3 R10, P2, PT, R12, 0x1, RZ ;  /* 0x000000010c0a7810 */ /* 0x000fe40007f5e0ff */
[----:B------:R-:W-:Y:S02]  /*1a10*/  SEL R14, RZ, 0xffffffff, !P1 ;  /* 0xffffffffff0e7807 */ /* 0x000fe40004800000 */
[----:B------:R-:W-:Y:S01]  /*1a20*/  LOP3.LUT P1, R12, R18, 0x80000000, RZ, 0xc0, !PT ;  /* 0x80000000120c7812 */ /* 0x000fe2000782c0ff */
[----:B------:R-:W-:Y:S01]  /*1a30*/  IMAD.X R13, RZ, RZ, R13, P2 ;  /* 0x000000ffff0d7224 */ /* 0x000fe200010e060d */
[----:B------:R-:W-:Y:S01]  /*1a40*/  SHF.R.U32.HI R15, RZ, 0x1e, R9 ;  /* 0x0000001eff0f7819 */ /* 0x000fe20000011609 */
[----:B------:R-:W-:Y:S01]  /*1a50*/  IMAD.IADD R11, R14, 0x1, -R11 ;  /* 0x000000010e0b7824 */ /* 0x000fe200078e0a0b */
[----:B------:R-:W-:-:S02]  /*1a60*/  @!P0 LOP3.LUT R12, R12, 0x80000000, RZ, 0x3c, !PT ;  /* 0x800000000c0c8812 */ /* 0x000fc400078e3cff */
[----:B------:R-:W-:Y:S01]  /*1a70*/  SHF.R.U64 R10, R10, 0xa, R13 ;  /* 0x0000000a0a0a7819 */ /* 0x000fe2000000120d */
[----:B------:R-:W-:Y:S01]  /*1a80*/  IMAD.SHL.U32 R9, R11, 0x100000, RZ ;  /* 0x001000000b097824 */ /* 0x000fe200078e00ff */
[----:B------:R-:W-:Y:S02]  /*1a90*/  LEA.HI R8, R8, R15, RZ, 0x1 ;  /* 0x0000000f08087211 */ /* 0x000fe400078f08ff */
[----:B------:R-:W-:-:S03]  /*1aa0*/  IADD3 R10, P2, PT, R10, 0x1, RZ ;  /* 0x000000010a0a7810 */ /* 0x000fc60007f5e0ff */
[----:B------:R-:W-:Y:S01]  /*1ab0*/  @P1 IMAD.MOV R8, RZ, RZ, -R8 ;  /* 0x000000ffff081224 */ /* 0x000fe200078e0a08 */
[----:B------:R-:W-:-:S04]  /*1ac0*/  LEA.HI.X R13, R13, RZ, RZ, 0x16, P2 ;  /* 0x000000ff0d0d7211 */ /* 0x000fc800010fb4ff */
[--C-:B------:R-:W-:Y:S02]  /*1ad0*/  SHF.R.U64 R10, R10, 0x1, R13.reuse ;  /* 0x000000010a0a7819 */ /* 0x100fe4000000120d */
[----:B------:R-:W-:Y:S02]  /*1ae0*/  SHF.R.U32.HI R14, RZ, 0x1, R13 ;  /* 0x00000001ff0e7819 */ /* 0x000fe4000001160d */
[----:B------:R-:W-:-:S04]  /*1af0*/  IADD3 R10, P2, P3, RZ, RZ, R10 ;  /* 0x000000ffff0a7210 */ /* 0x000fc80007b5e00a */
[----:B------:R-:W-:-:S04]  /*1b00*/  IADD3.X R9, PT, PT, R9, 0x3fe00000, R14, P2, P3 ;  /* 0x3fe0000009097810 */ /* 0x000fc800017e640e */
[----:B------:R-:W-:-:S07]  /*1b10*/  LOP3.LUT R11, R9, R12, RZ, 0xfc, !PT ;  /* 0x0000000c090b7212 */ /* 0x000fce00078efcff */
.L_x_16:
[----:B------:R-:W-:-:S04]  /*1b20*/  IMAD.MOV.U32 R23, RZ, RZ, 0x0 ;  /* 0x00000000ff177424 */ /* 0x000fc800078e00ff */
[----:B------:R-:W-:Y:S05]  /*1b30*/  RET.REL.NODEC R22 `(_Z10direct_dftP7double2S0_i) ;  /* 0xffffffe416307950 */ /* 0x000fea0003c3ffff */
.L_x_23:
[----:B------:R-:W-:-:S00]  /*1b40*/  BRA `(.L_x_23) ;  /* 0xfffffffc00fc7947 */ /* 0x000fc0000383ffff */
[----:B------:R-:W-:-:S00]  /*1b50*/  NOP ;  /* 0x0000000000007918 */ /* 0x000fc00000000000 */
        /* <DEDUP_REMOVED lines=10> */
.L_x_25:


//--------------------- .nv.global.init           --------------------------
	.section	.nv.global.init,"aw",@progbits
	.align	16
.nv.global.init:
	.type		__cudart_sin_cos_coeffs,@object
	.size		__cudart_sin_cos_coeffs,(__cudart_i2opi_d - __cudart_sin_cos_coeffs)
__cudart_sin_cos_coeffs:
        /*0000*/ 	.byte	0x46, 0xd2, 0xb0, 0x2c, 0xf1, 0xe5, 0x5a, 0xbe, 0x92, 0xe3, 0xac, 0x69, 0xe3, 0x1d, 0xc7, 0x3e
        /*0010*/ 	.byte	0xa1, 0x62, 0xdb, 0x19, 0xa0, 0x01, 0x2a, 0xbf, 0x18, 0x08, 0x11, 0x11, 0x11, 0x11, 0x81, 0x3f
        /*0020*/ 	.byte	0x54, 0x55, 0x55, 0x55, 0x55, 0x55, 0xc5, 0xbf, 0x00, 0x00, 0x00, 0x00, 0x00, 0x00, 0x00, 0x00
        /*0030*/ 	.byte	0x00, 0x00, 0x00, 0x00, 0x00, 0x00, 0x00, 0x00, 0x64, 0x81, 0xfd, 0x20, 0x83, 0xff, 0xa8, 0xbd
        /*0040*/ 	.byte	0x28, 0x85, 0xef, 0xc1, 0xa7, 0xee, 0x21, 0x3e, 0xd9, 0xe6, 0x06, 0x8e, 0x4f, 0x7e, 0x92, 0xbe
        /*0050*/ 	.byte	0xe9, 0xbc, 0xdd, 0x19, 0xa0, 0x01, 0xfa, 0x3e, 0x47, 0x5d, 0xc1, 0x16, 0x6c, 0xc1, 0x56, 0xbf
        /*0060*/ 	.byte	0x51, 0x55, 0x55, 0x55, 0x55, 0x55, 0xa5, 0x3f, 0x00, 0x00, 0x00, 0x00, 0x00, 0x00, 0xe0, 0xbf
        /*0070*/ 	.byte	0x00, 0x00, 0x00, 0x00, 0x00, 0x00, 0xf0, 0x3f, 0x00, 0x00, 0x00, 0x00, 0x00, 0x00, 0x00, 0x00
	.type		__cudart_i2opi_d,@object
	.size		__cudart_i2opi_d,(.L_0 - __cudart_i2opi_d)
__cudart_i2opi_d:
        /* <DEDUP_REMOVED lines=9> */
.L_0:


//--------------------- .nv.shared.reserved.0     --------------------------
	.section	.nv.shared.reserved.0,"aw",@nobits
	.weak		__nv_reservedSMEM_offset_0_alias
	.size		__nv_reservedSMEM_offset_0_alias, 0, 64
	.other		__nv_reservedSMEM_offset_0_alias,@"STO_CUDA_RESERVED_SHARED STV_DEFAULT"
__nv_reservedSMEM_offset_0_alias:
	.zero		0
	.zero		64


//--------------------- .nv.constant0._Z10direct_dftP7double2S0_i --------------------------
	.section	.nv.constant0._Z10direct_dftP7double2S0_i,"a",@progbits
	.sectionflags	@""
	.align	4
.nv.constant0._Z10direct_dftP7double2S0_i:
	.zero		916


//--------------------- SYMBOLS --------------------------

	.type		.nv.reservedSmem.offset0,@object
	.size		.nv.reservedSmem.offset0,0x4
